//
// Generated by NVIDIA NVVM Compiler
//
// Compiler Build ID: CL-36424714
// Cuda compilation tools, release 13.0, V13.0.88
// Based on NVVM 20.0.0
//

.version 9.0
.target sm_100
.address_size 64

	// .globl	_Z10max_pool2dPKfPfiiiiiiii

.visible .entry _Z10max_pool2dPKfPfiiiiiiii(
	.param .u64 .ptr .align 1 _Z10max_pool2dPKfPfiiiiiiii_param_0,
	.param .u64 .ptr .align 1 _Z10max_pool2dPKfPfiiiiiiii_param_1,
	.param .u32 _Z10max_pool2dPKfPfiiiiiiii_param_2,
	.param .u32 _Z10max_pool2dPKfPfiiiiiiii_param_3,
	.param .u32 _Z10max_pool2dPKfPfiiiiiiii_param_4,
	.param .u32 _Z10max_pool2dPKfPfiiiiiiii_param_5,
	.param .u32 _Z10max_pool2dPKfPfiiiiiiii_param_6,
	.param .u32 _Z10max_pool2dPKfPfiiiiiiii_param_7,
	.param .u32 _Z10max_pool2dPKfPfiiiiiiii_param_8,
	.param .u32 _Z10max_pool2dPKfPfiiiiiiii_param_9
)
{
	.reg .pred 	%p<107>;
	.reg .b32 	%r<99>;
	.reg .b32 	%f<150>;
	.reg .b64 	%rd<15>;

	ld.param.u64 	%rd7, [_Z10max_pool2dPKfPfiiiiiiii_param_0];
	ld.param.u64 	%rd6, [_Z10max_pool2dPKfPfiiiiiiii_param_1];
	ld.param.u32 	%r39, [_Z10max_pool2dPKfPfiiiiiiii_param_2];
	ld.param.u32 	%r32, [_Z10max_pool2dPKfPfiiiiiiii_param_3];
	ld.param.u32 	%r33, [_Z10max_pool2dPKfPfiiiiiiii_param_4];
	ld.param.u32 	%r34, [_Z10max_pool2dPKfPfiiiiiiii_param_5];
	ld.param.u32 	%r35, [_Z10max_pool2dPKfPfiiiiiiii_param_6];
	ld.param.u32 	%r36, [_Z10max_pool2dPKfPfiiiiiiii_param_7];
	ld.param.u32 	%r37, [_Z10max_pool2dPKfPfiiiiiiii_param_8];
	ld.param.u32 	%r38, [_Z10max_pool2dPKfPfiiiiiiii_param_9];
	cvta.to.global.u64 	%rd1, %rd7;
	sub.s32 	%r40, %r33, %r35;
	div.s32 	%r41, %r40, %r37;
	add.s32 	%r1, %r41, 1;
	sub.s32 	%r42, %r34, %r36;
	div.s32 	%r43, %r42, %r38;
	add.s32 	%r2, %r43, 1;
	mov.u32 	%r44, %ctaid.x;
	mov.u32 	%r45, %ntid.x;
	mov.u32 	%r46, %tid.x;
	mad.lo.s32 	%r3, %r44, %r45, %r46;
	mul.lo.s32 	%r47, %r32, %r39;
	mad.lo.s32 	%r48, %r47, %r41, %r47;
	mad.lo.s32 	%r49, %r48, %r43, %r48;
	setp.ge.s32 	%p1, %r3, %r49;
	mov.f32 	%f112, 0fFF7FFFFF;
	@%p1 bra 	$L__BB0_80;
	mul.lo.s32 	%r50, %r1, %r32;
	mul.lo.s32 	%r4, %r50, %r2;
	mul.lo.s32 	%r51, %r2, %r1;
	div.s32 	%r5, %r3, %r51;
	div.s32 	%r52, %r3, %r2;
	rem.s32 	%r6, %r52, %r1;
	setp.lt.s32 	%p2, %r35, 1;
	@%p2 bra 	$L__BB0_79;
	setp.lt.s32 	%p3, %r36, 1;
	mul.lo.s32 	%r7, %r6, %r37;
	rem.s32 	%r53, %r3, %r2;
	mul.lo.s32 	%r8, %r53, %r38;
	div.s32 	%r54, %r3, %r4;
	rem.s32 	%r55, %r5, %r32;
	mad.lo.s32 	%r9, %r54, %r32, %r55;
	@%p3 bra 	$L__BB0_79;
	and.b32  	%r10, %r36, 15;
	add.s32 	%r11, %r10, -1;
	and.b32  	%r12, %r36, 7;
	add.s32 	%r13, %r12, -1;
	and.b32  	%r14, %r36, 2147483632;
	and.b32  	%r15, %r36, 3;
	mul.lo.s32 	%r16, %r9, %r33;
	mov.f32 	%f112, 0fFF7FFFFF;
	mov.b32 	%r94, 0;
$L__BB0_4:
	setp.lt.u32 	%p4, %r36, 16;
	add.s32 	%r18, %r94, %r7;
	add.s32 	%r58, %r18, %r16;
	mul.lo.s32 	%r19, %r58, %r34;
	mov.b32 	%r97, 0;
	@%p4 bra 	$L__BB0_39;
	mov.b32 	%r95, 0;
$L__BB0_6:
	.pragma "nounroll";
	setp.ge.s32 	%p5, %r18, %r33;
	add.s32 	%r21, %r95, %r8;
	setp.ge.s32 	%p6, %r21, %r34;
	add.s32 	%r60, %r21, %r19;
	mul.wide.s32 	%rd8, %r60, 4;
	add.s64 	%rd2, %rd1, %rd8;
	or.pred  	%p7, %p5, %p6;
	@%p7 bra 	$L__BB0_8;
	ld.global.f32 	%f76, [%rd2];
	max.f32 	%f112, %f112, %f76;
$L__BB0_8:
	add.s32 	%r61, %r21, 1;
	setp.ge.s32 	%p9, %r61, %r34;
	or.pred  	%p10, %p5, %p9;
	@%p10 bra 	$L__BB0_10;
	ld.global.f32 	%f77, [%rd2+4];
	max.f32 	%f112, %f112, %f77;
$L__BB0_10:
	add.s32 	%r62, %r21, 2;
	setp.ge.s32 	%p12, %r62, %r34;
	or.pred  	%p13, %p5, %p12;
	@%p13 bra 	$L__BB0_12;
	ld.global.f32 	%f78, [%rd2+8];
	max.f32 	%f112, %f112, %f78;
$L__BB0_12:
	add.s32 	%r63, %r21, 3;
	setp.ge.s32 	%p15, %r63, %r34;
	or.pred  	%p16, %p5, %p15;
	@%p16 bra 	$L__BB0_14;
	ld.global.f32 	%f79, [%rd2+12];
	max.f32 	%f112, %f112, %f79;
$L__BB0_14:
	add.s32 	%r64, %r21, 4;
	setp.ge.s32 	%p18, %r64, %r34;
	or.pred  	%p19, %p5, %p18;
	@%p19 bra 	$L__BB0_16;
	ld.global.f32 	%f80, [%rd2+16];
	max.f32 	%f112, %f112, %f80;
$L__BB0_16:
	add.s32 	%r65, %r21, 5;
	setp.ge.s32 	%p21, %r65, %r34;
	or.pred  	%p22, %p5, %p21;
	@%p22 bra 	$L__BB0_18;
	ld.global.f32 	%f81, [%rd2+20];
	max.f32 	%f112, %f112, %f81;
$L__BB0_18:
	add.s32 	%r66, %r21, 6;
	setp.ge.s32 	%p24, %r66, %r34;
	or.pred  	%p25, %p5, %p24;
	@%p25 bra 	$L__BB0_20;
	ld.global.f32 	%f82, [%rd2+24];
	max.f32 	%f112, %f112, %f82;
$L__BB0_20:
	add.s32 	%r67, %r21, 7;
	setp.ge.s32 	%p27, %r67, %r34;
	or.pred  	%p28, %p5, %p27;
	@%p28 bra 	$L__BB0_22;
	ld.global.f32 	%f83, [%rd2+28];
	max.f32 	%f112, %f112, %f83;
$L__BB0_22:
	add.s32 	%r68, %r21, 8;
	setp.ge.s32 	%p30, %r68, %r34;
	or.pred  	%p31, %p5, %p30;
	@%p31 bra 	$L__BB0_24;
	ld.global.f32 	%f84, [%rd2+32];
	max.f32 	%f112, %f112, %f84;
$L__BB0_24:
	add.s32 	%r69, %r21, 9;
	setp.ge.s32 	%p33, %r69, %r34;
	or.pred  	%p34, %p5, %p33;
	@%p34 bra 	$L__BB0_26;
	ld.global.f32 	%f85, [%rd2+36];
	max.f32 	%f112, %f112, %f85;
$L__BB0_26:
	add.s32 	%r70, %r21, 10;
	setp.ge.s32 	%p36, %r70, %r34;
	or.pred  	%p37, %p5, %p36;
	@%p37 bra 	$L__BB0_28;
	ld.global.f32 	%f86, [%rd2+40];
	max.f32 	%f112, %f112, %f86;
$L__BB0_28:
	add.s32 	%r71, %r21, 11;
	setp.ge.s32 	%p39, %r71, %r34;
	or.pred  	%p40, %p5, %p39;
	@%p40 bra 	$L__BB0_30;
	ld.global.f32 	%f87, [%rd2+44];
	max.f32 	%f112, %f112, %f87;
$L__BB0_30:
	add.s32 	%r72, %r21, 12;
	setp.ge.s32 	%p42, %r72, %r34;
	or.pred  	%p43, %p5, %p42;
	@%p43 bra 	$L__BB0_32;
	ld.global.f32 	%f88, [%rd2+48];
	max.f32 	%f112, %f112, %f88;
$L__BB0_32:
	add.s32 	%r73, %r21, 13;
	setp.ge.s32 	%p45, %r73, %r34;
	or.pred  	%p46, %p5, %p45;
	@%p46 bra 	$L__BB0_34;
	ld.global.f32 	%f89, [%rd2+52];
	max.f32 	%f112, %f112, %f89;
$L__BB0_34:
	add.s32 	%r74, %r21, 14;
	setp.ge.s32 	%p48, %r74, %r34;
	or.pred  	%p49, %p5, %p48;
	@%p49 bra 	$L__BB0_36;
	ld.global.f32 	%f90, [%rd2+56];
	max.f32 	%f112, %f112, %f90;
$L__BB0_36:
	add.s32 	%r75, %r21, 15;
	setp.ge.s32 	%p51, %r75, %r34;
	or.pred  	%p52, %p5, %p51;
	@%p52 bra 	$L__BB0_38;
	ld.global.f32 	%f91, [%rd2+60];
	max.f32 	%f112, %f112, %f91;
$L__BB0_38:
	add.s32 	%r95, %r95, 16;
	setp.ne.s32 	%p53, %r95, %r14;
	mov.u32 	%r97, %r14;
	@%p53 bra 	$L__BB0_6;
$L__BB0_39:
	setp.eq.s32 	%p54, %r10, 0;
	@%p54 bra 	$L__BB0_78;
	setp.lt.u32 	%p55, %r11, 7;
	@%p55 bra 	$L__BB0_58;
	setp.ge.s32 	%p56, %r18, %r33;
	add.s32 	%r24, %r97, %r8;
	setp.ge.s32 	%p57, %r24, %r34;
	add.s32 	%r77, %r24, %r19;
	mul.wide.s32 	%rd9, %r77, 4;
	add.s64 	%rd3, %rd1, %rd9;
	or.pred  	%p58, %p56, %p57;
	@%p58 bra 	$L__BB0_43;
	ld.global.f32 	%f93, [%rd3];
	max.f32 	%f112, %f112, %f93;
$L__BB0_43:
	add.s32 	%r78, %r24, 1;
	setp.ge.s32 	%p60, %r78, %r34;
	or.pred  	%p61, %p56, %p60;
	@%p61 bra 	$L__BB0_45;
	ld.global.f32 	%f94, [%rd3+4];
	max.f32 	%f112, %f112, %f94;
$L__BB0_45:
	add.s32 	%r79, %r24, 2;
	setp.ge.s32 	%p63, %r79, %r34;
	or.pred  	%p64, %p56, %p63;
	@%p64 bra 	$L__BB0_47;
	ld.global.f32 	%f95, [%rd3+8];
	max.f32 	%f112, %f112, %f95;
$L__BB0_47:
	add.s32 	%r80, %r24, 3;
	setp.ge.s32 	%p66, %r80, %r34;
	or.pred  	%p67, %p56, %p66;
	@%p67 bra 	$L__BB0_49;
	ld.global.f32 	%f96, [%rd3+12];
	max.f32 	%f112, %f112, %f96;
$L__BB0_49:
	add.s32 	%r81, %r24, 4;
	setp.ge.s32 	%p69, %r81, %r34;
	or.pred  	%p70, %p56, %p69;
	@%p70 bra 	$L__BB0_51;
	ld.global.f32 	%f97, [%rd3+16];
	max.f32 	%f112, %f112, %f97;
$L__BB0_51:
	add.s32 	%r82, %r24, 5;
	setp.ge.s32 	%p72, %r82, %r34;
	or.pred  	%p73, %p56, %p72;
	@%p73 bra 	$L__BB0_53;
	ld.global.f32 	%f98, [%rd3+20];
	max.f32 	%f112, %f112, %f98;
$L__BB0_53:
	add.s32 	%r83, %r24, 6;
	setp.ge.s32 	%p75, %r83, %r34;
	or.pred  	%p76, %p56, %p75;
	@%p76 bra 	$L__BB0_55;
	ld.global.f32 	%f99, [%rd3+24];
	max.f32 	%f112, %f112, %f99;
$L__BB0_55:
	add.s32 	%r84, %r24, 7;
	setp.ge.s32 	%p78, %r84, %r34;
	or.pred  	%p79, %p56, %p78;
	@%p79 bra 	$L__BB0_57;
	ld.global.f32 	%f100, [%rd3+28];
	max.f32 	%f112, %f112, %f100;
$L__BB0_57:
	add.s32 	%r97, %r97, 8;
$L__BB0_58:
	setp.eq.s32 	%p80, %r12, 0;
	@%p80 bra 	$L__BB0_78;
	setp.lt.u32 	%p81, %r13, 3;
	@%p81 bra 	$L__BB0_69;
	setp.ge.s32 	%p82, %r18, %r33;
	add.s32 	%r27, %r97, %r8;
	setp.ge.s32 	%p83, %r27, %r34;
	add.s32 	%r86, %r27, %r19;
	mul.wide.s32 	%rd10, %r86, 4;
	add.s64 	%rd4, %rd1, %rd10;
	or.pred  	%p84, %p82, %p83;
	@%p84 bra 	$L__BB0_62;
	ld.global.f32 	%f102, [%rd4];
	max.f32 	%f112, %f112, %f102;
$L__BB0_62:
	add.s32 	%r87, %r27, 1;
	setp.ge.s32 	%p86, %r87, %r34;
	or.pred  	%p87, %p82, %p86;
	@%p87 bra 	$L__BB0_64;
	ld.global.f32 	%f103, [%rd4+4];
	max.f32 	%f112, %f112, %f103;
$L__BB0_64:
	add.s32 	%r88, %r27, 2;
	setp.ge.s32 	%p89, %r88, %r34;
	or.pred  	%p90, %p82, %p89;
	@%p90 bra 	$L__BB0_66;
	ld.global.f32 	%f104, [%rd4+8];
	max.f32 	%f112, %f112, %f104;
$L__BB0_66:
	add.s32 	%r89, %r27, 3;
	setp.ge.s32 	%p92, %r89, %r34;
	or.pred  	%p93, %p82, %p92;
	@%p93 bra 	$L__BB0_68;
	ld.global.f32 	%f105, [%rd4+12];
	max.f32 	%f112, %f112, %f105;
$L__BB0_68:
	add.s32 	%r97, %r97, 4;
$L__BB0_69:
	setp.eq.s32 	%p94, %r15, 0;
	@%p94 bra 	$L__BB0_78;
	setp.ge.s32 	%p95, %r18, %r33;
	add.s32 	%r30, %r97, %r8;
	setp.ge.s32 	%p96, %r30, %r34;
	add.s32 	%r91, %r30, %r19;
	mul.wide.s32 	%rd11, %r91, 4;
	add.s64 	%rd5, %rd1, %rd11;
	or.pred  	%p97, %p95, %p96;
	@%p97 bra 	$L__BB0_72;
	ld.global.f32 	%f106, [%rd5];
	max.f32 	%f112, %f112, %f106;
$L__BB0_72:
	setp.eq.s32 	%p98, %r15, 1;
	@%p98 bra 	$L__BB0_78;
	setp.ge.s32 	%p99, %r18, %r33;
	add.s32 	%r92, %r30, 1;
	setp.ge.s32 	%p100, %r92, %r34;
	or.pred  	%p101, %p99, %p100;
	@%p101 bra 	$L__BB0_75;
	ld.global.f32 	%f107, [%rd5+4];
	max.f32 	%f112, %f112, %f107;
$L__BB0_75:
	setp.eq.s32 	%p102, %r15, 2;
	@%p102 bra 	$L__BB0_78;
	setp.ge.s32 	%p103, %r18, %r33;
	add.s32 	%r93, %r30, 2;
	setp.ge.s32 	%p104, %r93, %r34;
	or.pred  	%p105, %p103, %p104;
	@%p105 bra 	$L__BB0_78;
	ld.global.f32 	%f108, [%rd5+8];
	max.f32 	%f112, %f112, %f108;
$L__BB0_78:
	add.s32 	%r94, %r94, 1;
	setp.ne.s32 	%p106, %r94, %r35;
	@%p106 bra 	$L__BB0_4;
$L__BB0_79:
	cvta.to.global.u64 	%rd12, %rd6;
	mul.wide.s32 	%rd13, %r3, 4;
	add.s64 	%rd14, %rd12, %rd13;
	st.global.f32 	[%rd14], %f112;
$L__BB0_80:
	ret;

}
	// .globl	_Z10avg_pool2dPKfPfiiiiiiii
.visible .entry _Z10avg_pool2dPKfPfiiiiiiii(
	.param .u64 .ptr .align 1 _Z10avg_pool2dPKfPfiiiiiiii_param_0,
	.param .u64 .ptr .align 1 _Z10avg_pool2dPKfPfiiiiiiii_param_1,
	.param .u32 _Z10avg_pool2dPKfPfiiiiiiii_param_2,
	.param .u32 _Z10avg_pool2dPKfPfiiiiiiii_param_3,
	.param .u32 _Z10avg_pool2dPKfPfiiiiiiii_param_4,
	.param .u32 _Z10avg_pool2dPKfPfiiiiiiii_param_5,
	.param .u32 _Z10avg_pool2dPKfPfiiiiiiii_param_6,
	.param .u32 _Z10avg_pool2dPKfPfiiiiiiii_param_7,
	.param .u32 _Z10avg_pool2dPKfPfiiiiiiii_param_8,
	.param .u32 _Z10avg_pool2dPKfPfiiiiiiii_param_9
)
{
	.reg .pred 	%p<58>;
	.reg .b32 	%r<150>;
	.reg .b32 	%f<91>;
	.reg .b64 	%rd<15>;

	ld.param.u64 	%rd6, [_Z10avg_pool2dPKfPfiiiiiiii_param_0];
	ld.param.u64 	%rd5, [_Z10avg_pool2dPKfPfiiiiiiii_param_1];
	ld.param.u32 	%r77, [_Z10avg_pool2dPKfPfiiiiiiii_param_2];
	ld.param.u32 	%r70, [_Z10avg_pool2dPKfPfiiiiiiii_param_3];
	ld.param.u32 	%r71, [_Z10avg_pool2dPKfPfiiiiiiii_param_4];
	ld.param.u32 	%r72, [_Z10avg_pool2dPKfPfiiiiiiii_param_5];
	ld.param.u32 	%r73, [_Z10avg_pool2dPKfPfiiiiiiii_param_6];
	ld.param.u32 	%r74, [_Z10avg_pool2dPKfPfiiiiiiii_param_7];
	ld.param.u32 	%r75, [_Z10avg_pool2dPKfPfiiiiiiii_param_8];
	ld.param.u32 	%r76, [_Z10avg_pool2dPKfPfiiiiiiii_param_9];
	cvta.to.global.u64 	%rd1, %rd6;
	sub.s32 	%r78, %r71, %r73;
	div.s32 	%r79, %r78, %r75;
	add.s32 	%r1, %r79, 1;
	sub.s32 	%r80, %r72, %r74;
	div.s32 	%r81, %r80, %r76;
	add.s32 	%r2, %r81, 1;
	mov.u32 	%r82, %ctaid.x;
	mov.u32 	%r83, %ntid.x;
	mov.u32 	%r84, %tid.x;
	mad.lo.s32 	%r3, %r82, %r83, %r84;
	mul.lo.s32 	%r85, %r70, %r77;
	mad.lo.s32 	%r86, %r85, %r79, %r85;
	mad.lo.s32 	%r87, %r86, %r81, %r86;
	setp.ge.s32 	%p1, %r3, %r87;
	mov.f32 	%f68, 0f00000000;
	@%p1 bra 	$L__BB1_48;
	mul.lo.s32 	%r89, %r1, %r70;
	mul.lo.s32 	%r4, %r89, %r2;
	mul.lo.s32 	%r90, %r2, %r1;
	div.s32 	%r5, %r3, %r90;
	div.s32 	%r91, %r3, %r2;
	rem.s32 	%r6, %r91, %r1;
	setp.lt.s32 	%p2, %r73, 1;
	mov.b32 	%r125, 0;
	@%p2 bra 	$L__BB1_45;
	setp.lt.s32 	%p3, %r74, 1;
	mul.lo.s32 	%r7, %r6, %r75;
	rem.s32 	%r93, %r3, %r2;
	mul.lo.s32 	%r8, %r93, %r76;
	div.s32 	%r94, %r3, %r4;
	rem.s32 	%r95, %r5, %r70;
	mad.lo.s32 	%r9, %r94, %r70, %r95;
	@%p3 bra 	$L__BB1_45;
	and.b32  	%r10, %r74, 7;
	add.s32 	%r11, %r10, -1;
	and.b32  	%r12, %r74, 3;
	and.b32  	%r13, %r74, 2147483640;
	and.b32  	%r14, %r74, 1;
	mul.lo.s32 	%r15, %r9, %r71;
	mov.f32 	%f68, 0f00000000;
	mov.b32 	%r121, 0;
	mov.u32 	%r125, %r121;
$L__BB1_4:
	setp.lt.u32 	%p4, %r74, 8;
	add.s32 	%r18, %r121, %r7;
	add.s32 	%r99, %r18, %r15;
	mul.lo.s32 	%r19, %r99, %r72;
	mov.b32 	%r141, 0;
	@%p4 bra 	$L__BB1_23;
	mov.b32 	%r123, 0;
$L__BB1_6:
	.pragma "nounroll";
	setp.ge.s32 	%p5, %r18, %r71;
	add.s32 	%r22, %r123, %r8;
	setp.ge.s32 	%p6, %r22, %r72;
	add.s32 	%r101, %r22, %r19;
	mul.wide.s32 	%rd7, %r101, 4;
	add.s64 	%rd2, %rd1, %rd7;
	or.pred  	%p7, %p5, %p6;
	@%p7 bra 	$L__BB1_8;
	ld.global.f32 	%f46, [%rd2];
	add.f32 	%f68, %f68, %f46;
	add.s32 	%r125, %r125, 1;
$L__BB1_8:
	add.s32 	%r102, %r22, 1;
	setp.ge.s32 	%p9, %r102, %r72;
	or.pred  	%p10, %p5, %p9;
	@%p10 bra 	$L__BB1_10;
	ld.global.f32 	%f47, [%rd2+4];
	add.f32 	%f68, %f68, %f47;
	add.s32 	%r125, %r125, 1;
$L__BB1_10:
	add.s32 	%r103, %r22, 2;
	setp.ge.s32 	%p12, %r103, %r72;
	or.pred  	%p13, %p5, %p12;
	@%p13 bra 	$L__BB1_12;
	ld.global.f32 	%f48, [%rd2+8];
	add.f32 	%f68, %f68, %f48;
	add.s32 	%r125, %r125, 1;
$L__BB1_12:
	add.s32 	%r104, %r22, 3;
	setp.ge.s32 	%p15, %r104, %r72;
	or.pred  	%p16, %p5, %p15;
	@%p16 bra 	$L__BB1_14;
	ld.global.f32 	%f49, [%rd2+12];
	add.f32 	%f68, %f68, %f49;
	add.s32 	%r125, %r125, 1;
$L__BB1_14:
	add.s32 	%r105, %r22, 4;
	setp.ge.s32 	%p18, %r105, %r72;
	or.pred  	%p19, %p5, %p18;
	@%p19 bra 	$L__BB1_16;
	ld.global.f32 	%f50, [%rd2+16];
	add.f32 	%f68, %f68, %f50;
	add.s32 	%r125, %r125, 1;
$L__BB1_16:
	add.s32 	%r106, %r22, 5;
	setp.ge.s32 	%p21, %r106, %r72;
	or.pred  	%p22, %p5, %p21;
	@%p22 bra 	$L__BB1_18;
	ld.global.f32 	%f51, [%rd2+20];
	add.f32 	%f68, %f68, %f51;
	add.s32 	%r125, %r125, 1;
$L__BB1_18:
	add.s32 	%r107, %r22, 6;
	setp.ge.s32 	%p24, %r107, %r72;
	or.pred  	%p25, %p5, %p24;
	@%p25 bra 	$L__BB1_20;
	ld.global.f32 	%f52, [%rd2+24];
	add.f32 	%f68, %f68, %f52;
	add.s32 	%r125, %r125, 1;
$L__BB1_20:
	add.s32 	%r108, %r22, 7;
	setp.ge.s32 	%p27, %r108, %r72;
	or.pred  	%p28, %p5, %p27;
	@%p28 bra 	$L__BB1_22;
	ld.global.f32 	%f53, [%rd2+28];
	add.f32 	%f68, %f68, %f53;
	add.s32 	%r125, %r125, 1;
$L__BB1_22:
	add.s32 	%r123, %r123, 8;
	setp.ne.s32 	%p29, %r123, %r13;
	mov.u32 	%r141, %r13;
	@%p29 bra 	$L__BB1_6;
$L__BB1_23:
	setp.eq.s32 	%p30, %r10, 0;
	@%p30 bra 	$L__BB1_44;
	setp.lt.u32 	%p31, %r11, 3;
	@%p31 bra 	$L__BB1_34;
	setp.ge.s32 	%p32, %r18, %r71;
	add.s32 	%r43, %r141, %r8;
	setp.ge.s32 	%p33, %r43, %r72;
	add.s32 	%r111, %r43, %r19;
	mul.wide.s32 	%rd8, %r111, 4;
	add.s64 	%rd3, %rd1, %rd8;
	or.pred  	%p34, %p32, %p33;
	@%p34 bra 	$L__BB1_27;
	ld.global.f32 	%f55, [%rd3];
	add.f32 	%f68, %f68, %f55;
	add.s32 	%r125, %r125, 1;
$L__BB1_27:
	add.s32 	%r112, %r43, 1;
	setp.ge.s32 	%p36, %r112, %r72;
	or.pred  	%p37, %p32, %p36;
	@%p37 bra 	$L__BB1_29;
	ld.global.f32 	%f56, [%rd3+4];
	add.f32 	%f68, %f68, %f56;
	add.s32 	%r125, %r125, 1;
$L__BB1_29:
	add.s32 	%r113, %r43, 2;
	setp.ge.s32 	%p39, %r113, %r72;
	or.pred  	%p40, %p32, %p39;
	@%p40 bra 	$L__BB1_31;
	ld.global.f32 	%f57, [%rd3+8];
	add.f32 	%f68, %f68, %f57;
	add.s32 	%r125, %r125, 1;
$L__BB1_31:
	add.s32 	%r114, %r43, 3;
	setp.ge.s32 	%p42, %r114, %r72;
	or.pred  	%p43, %p32, %p42;
	@%p43 bra 	$L__BB1_33;
	ld.global.f32 	%f58, [%rd3+12];
	add.f32 	%f68, %f68, %f58;
	add.s32 	%r125, %r125, 1;
$L__BB1_33:
	add.s32 	%r141, %r141, 4;
$L__BB1_34:
	setp.eq.s32 	%p44, %r12, 0;
	@%p44 bra 	$L__BB1_44;
	setp.eq.s32 	%p45, %r12, 1;
	@%p45 bra 	$L__BB1_41;
	setp.ge.s32 	%p46, %r18, %r71;
	add.s32 	%r56, %r141, %r8;
	setp.ge.s32 	%p47, %r56, %r72;
	add.s32 	%r117, %r56, %r19;
	mul.wide.s32 	%rd9, %r117, 4;
	add.s64 	%rd4, %rd1, %rd9;
	or.pred  	%p48, %p46, %p47;
	@%p48 bra 	$L__BB1_38;
	ld.global.f32 	%f60, [%rd4];
	add.f32 	%f68, %f68, %f60;
	add.s32 	%r125, %r125, 1;
$L__BB1_38:
	add.s32 	%r118, %r56, 1;
	setp.ge.s32 	%p50, %r118, %r72;
	or.pred  	%p51, %p46, %p50;
	@%p51 bra 	$L__BB1_40;
	ld.global.f32 	%f61, [%rd4+4];
	add.f32 	%f68, %f68, %f61;
	add.s32 	%r125, %r125, 1;
$L__BB1_40:
	add.s32 	%r141, %r141, 2;
$L__BB1_41:
	setp.eq.s32 	%p52, %r14, 0;
	@%p52 bra 	$L__BB1_44;
	setp.ge.s32 	%p53, %r18, %r71;
	add.s32 	%r65, %r141, %r8;
	setp.ge.s32 	%p54, %r65, %r72;
	or.pred  	%p55, %p53, %p54;
	@%p55 bra 	$L__BB1_44;
	add.s32 	%r120, %r65, %r19;
	mul.wide.s32 	%rd10, %r120, 4;
	add.s64 	%rd11, %rd1, %rd10;
	ld.global.f32 	%f62, [%rd11];
	add.f32 	%f68, %f68, %f62;
	add.s32 	%r125, %r125, 1;
$L__BB1_44:
	add.s32 	%r121, %r121, 1;
	setp.ne.s32 	%p56, %r121, %r73;
	@%p56 bra 	$L__BB1_4;
$L__BB1_45:
	setp.lt.s32 	%p57, %r125, 1;
	mov.f32 	%f90, 0f00000000;
	@%p57 bra 	$L__BB1_47;
	cvt.rn.f32.u32 	%f64, %r125;
	div.rn.f32 	%f90, %f68, %f64;
$L__BB1_47:
	cvta.to.global.u64 	%rd12, %rd5;
	mul.wide.s32 	%rd13, %r3, 4;
	add.s64 	%rd14, %rd12, %rd13;
	st.global.f32 	[%rd14], %f90;
$L__BB1_48:
	ret;

}
	// .globl	_Z15global_avg_poolPKfPfiiii
.visible .entry _Z15global_avg_poolPKfPfiiii(
	.param .u64 .ptr .align 1 _Z15global_avg_poolPKfPfiiii_param_0,
	.param .u64 .ptr .align 1 _Z15global_avg_poolPKfPfiiii_param_1,
	.param .u32 _Z15global_avg_poolPKfPfiiii_param_2,
	.param .u32 _Z15global_avg_poolPKfPfiiii_param_3,
	.param .u32 _Z15global_avg_poolPKfPfiiii_param_4,
	.param .u32 _Z15global_avg_poolPKfPfiiii_param_5
)
{
	.reg .pred 	%p<14>;
	.reg .b32 	%r<43>;
	.reg .b32 	%f<91>;
	.reg .b64 	%rd<16>;

	ld.param.u64 	%rd5, [_Z15global_avg_poolPKfPfiiii_param_0];
	ld.param.u64 	%rd4, [_Z15global_avg_poolPKfPfiiii_param_1];
	ld.param.u32 	%r24, [_Z15global_avg_poolPKfPfiiii_param_2];
	ld.param.u32 	%r25, [_Z15global_avg_poolPKfPfiiii_param_3];
	ld.param.u32 	%r22, [_Z15global_avg_poolPKfPfiiii_param_4];
	ld.param.u32 	%r23, [_Z15global_avg_poolPKfPfiiii_param_5];
	cvta.to.global.u64 	%rd1, %rd5;
	mov.u32 	%r26, %ctaid.x;
	mov.u32 	%r27, %ntid.x;
	mov.u32 	%r28, %tid.x;
	mad.lo.s32 	%r1, %r26, %r27, %r28;
	mul.lo.s32 	%r29, %r25, %r24;
	setp.ge.s32 	%p1, %r1, %r29;
	mov.f32 	%f89, 0f00000000;
	@%p1 bra 	$L__BB2_18;
	setp.lt.s32 	%p2, %r22, 1;
	@%p2 bra 	$L__BB2_17;
	setp.lt.s32 	%p3, %r23, 1;
	@%p3 bra 	$L__BB2_17;
	and.b32  	%r2, %r23, 15;
	add.s32 	%r3, %r2, -1;
	and.b32  	%r4, %r23, 7;
	add.s32 	%r5, %r4, -1;
	and.b32  	%r6, %r23, 2147483632;
	and.b32  	%r7, %r23, 3;
	neg.s32 	%r8, %r6;
	add.s64 	%rd2, %rd1, 32;
	mul.lo.s32 	%r9, %r22, %r1;
	mov.f32 	%f89, 0f00000000;
	mov.b32 	%r37, 0;
$L__BB2_4:
	setp.lt.u32 	%p4, %r23, 16;
	add.s32 	%r32, %r37, %r9;
	mul.lo.s32 	%r11, %r32, %r23;
	mov.b32 	%r41, 0;
	mov.u32 	%r38, %r11;
	mov.u32 	%r39, %r8;
	@%p4 bra 	$L__BB2_6;
$L__BB2_5:
	.pragma "nounroll";
	mul.wide.s32 	%rd6, %r38, 4;
	add.s64 	%rd7, %rd2, %rd6;
	ld.global.f32 	%f21, [%rd7+-32];
	add.f32 	%f22, %f89, %f21;
	ld.global.f32 	%f23, [%rd7+-28];
	add.f32 	%f24, %f22, %f23;
	ld.global.f32 	%f25, [%rd7+-24];
	add.f32 	%f26, %f24, %f25;
	ld.global.f32 	%f27, [%rd7+-20];
	add.f32 	%f28, %f26, %f27;
	ld.global.f32 	%f29, [%rd7+-16];
	add.f32 	%f30, %f28, %f29;
	ld.global.f32 	%f31, [%rd7+-12];
	add.f32 	%f32, %f30, %f31;
	ld.global.f32 	%f33, [%rd7+-8];
	add.f32 	%f34, %f32, %f33;
	ld.global.f32 	%f35, [%rd7+-4];
	add.f32 	%f36, %f34, %f35;
	ld.global.f32 	%f37, [%rd7];
	add.f32 	%f38, %f36, %f37;
	ld.global.f32 	%f39, [%rd7+4];
	add.f32 	%f40, %f38, %f39;
	ld.global.f32 	%f41, [%rd7+8];
	add.f32 	%f42, %f40, %f41;
	ld.global.f32 	%f43, [%rd7+12];
	add.f32 	%f44, %f42, %f43;
	ld.global.f32 	%f45, [%rd7+16];
	add.f32 	%f46, %f44, %f45;
	ld.global.f32 	%f47, [%rd7+20];
	add.f32 	%f48, %f46, %f47;
	ld.global.f32 	%f49, [%rd7+24];
	add.f32 	%f50, %f48, %f49;
	ld.global.f32 	%f51, [%rd7+28];
	add.f32 	%f89, %f50, %f51;
	add.s32 	%r39, %r39, 16;
	add.s32 	%r38, %r38, 16;
	setp.eq.s32 	%p5, %r39, 0;
	mov.u32 	%r41, %r6;
	@%p5 bra 	$L__BB2_6;
	bra.uni 	$L__BB2_5;
$L__BB2_6:
	setp.eq.s32 	%p6, %r2, 0;
	@%p6 bra 	$L__BB2_16;
	setp.lt.u32 	%p7, %r3, 7;
	@%p7 bra 	$L__BB2_9;
	add.s32 	%r33, %r41, %r11;
	mul.wide.s32 	%rd8, %r33, 4;
	add.s64 	%rd9, %rd1, %rd8;
	ld.global.f32 	%f53, [%rd9];
	add.f32 	%f54, %f89, %f53;
	ld.global.f32 	%f55, [%rd9+4];
	add.f32 	%f56, %f54, %f55;
	ld.global.f32 	%f57, [%rd9+8];
	add.f32 	%f58, %f56, %f57;
	ld.global.f32 	%f59, [%rd9+12];
	add.f32 	%f60, %f58, %f59;
	ld.global.f32 	%f61, [%rd9+16];
	add.f32 	%f62, %f60, %f61;
	ld.global.f32 	%f63, [%rd9+20];
	add.f32 	%f64, %f62, %f63;
	ld.global.f32 	%f65, [%rd9+24];
	add.f32 	%f66, %f64, %f65;
	ld.global.f32 	%f67, [%rd9+28];
	add.f32 	%f89, %f66, %f67;
	add.s32 	%r41, %r41, 8;
$L__BB2_9:
	setp.eq.s32 	%p8, %r4, 0;
	@%p8 bra 	$L__BB2_16;
	setp.lt.u32 	%p9, %r5, 3;
	@%p9 bra 	$L__BB2_12;
	add.s32 	%r34, %r41, %r11;
	mul.wide.s32 	%rd10, %r34, 4;
	add.s64 	%rd11, %rd1, %rd10;
	ld.global.f32 	%f69, [%rd11];
	add.f32 	%f70, %f89, %f69;
	ld.global.f32 	%f71, [%rd11+4];
	add.f32 	%f72, %f70, %f71;
	ld.global.f32 	%f73, [%rd11+8];
	add.f32 	%f74, %f72, %f73;
	ld.global.f32 	%f75, [%rd11+12];
	add.f32 	%f89, %f74, %f75;
	add.s32 	%r41, %r41, 4;
$L__BB2_12:
	setp.eq.s32 	%p10, %r7, 0;
	@%p10 bra 	$L__BB2_16;
	setp.eq.s32 	%p11, %r7, 1;
	add.s32 	%r35, %r41, %r11;
	mul.wide.s32 	%rd12, %r35, 4;
	add.s64 	%rd3, %rd1, %rd12;
	ld.global.f32 	%f76, [%rd3];
	add.f32 	%f89, %f89, %f76;
	@%p11 bra 	$L__BB2_16;
	setp.eq.s32 	%p12, %r7, 2;
	ld.global.f32 	%f77, [%rd3+4];
	add.f32 	%f89, %f89, %f77;
	@%p12 bra 	$L__BB2_16;
	ld.global.f32 	%f78, [%rd3+8];
	add.f32 	%f89, %f89, %f78;
$L__BB2_16:
	add.s32 	%r37, %r37, 1;
	setp.ne.s32 	%p13, %r37, %r22;
	@%p13 bra 	$L__BB2_4;
$L__BB2_17:
	mul.lo.s32 	%r36, %r23, %r22;
	cvt.rn.f32.s32 	%f79, %r36;
	div.rn.f32 	%f80, %f89, %f79;
	cvta.to.global.u64 	%rd13, %rd4;
	mul.wide.s32 	%rd14, %r1, 4;
	add.s64 	%rd15, %rd13, %rd14;
	st.global.f32 	[%rd15], %f80;
$L__BB2_18:
	ret;

}
	// .globl	_Z19adaptive_avg_pool2dPKfPfiiiiii
.visible .entry _Z19adaptive_avg_pool2dPKfPfiiiiii(
	.param .u64 .ptr .align 1 _Z19adaptive_avg_pool2dPKfPfiiiiii_param_0,
	.param .u64 .ptr .align 1 _Z19adaptive_avg_pool2dPKfPfiiiiii_param_1,
	.param .u32 _Z19adaptive_avg_pool2dPKfPfiiiiii_param_2,
	.param .u32 _Z19adaptive_avg_pool2dPKfPfiiiiii_param_3,
	.param .u32 _Z19adaptive_avg_pool2dPKfPfiiiiii_param_4,
	.param .u32 _Z19adaptive_avg_pool2dPKfPfiiiiii_param_5,
	.param .u32 _Z19adaptive_avg_pool2dPKfPfiiiiii_param_6,
	.param .u32 _Z19adaptive_avg_pool2dPKfPfiiiiii_param_7
)
{
	.reg .pred 	%p<14>;
	.reg .b32 	%r<71>;
	.reg .b32 	%f<90>;
	.reg .b64 	%rd<16>;

	ld.param.u64 	%rd5, [_Z19adaptive_avg_pool2dPKfPfiiiiii_param_0];
	ld.param.u64 	%rd4, [_Z19adaptive_avg_pool2dPKfPfiiiiii_param_1];
	ld.param.u32 	%r37, [_Z19adaptive_avg_pool2dPKfPfiiiiii_param_2];
	ld.param.u32 	%r32, [_Z19adaptive_avg_pool2dPKfPfiiiiii_param_3];
	ld.param.u32 	%r33, [_Z19adaptive_avg_pool2dPKfPfiiiiii_param_4];
	ld.param.u32 	%r34, [_Z19adaptive_avg_pool2dPKfPfiiiiii_param_5];
	ld.param.u32 	%r35, [_Z19adaptive_avg_pool2dPKfPfiiiiii_param_6];
	ld.param.u32 	%r36, [_Z19adaptive_avg_pool2dPKfPfiiiiii_param_7];
	cvta.to.global.u64 	%rd1, %rd5;
	mov.u32 	%r38, %ctaid.x;
	mov.u32 	%r39, %ntid.x;
	mov.u32 	%r40, %tid.x;
	mad.lo.s32 	%r1, %r38, %r39, %r40;
	mul.lo.s32 	%r41, %r32, %r37;
	mul.lo.s32 	%r42, %r41, %r35;
	mul.lo.s32 	%r43, %r42, %r36;
	setp.ge.s32 	%p1, %r1, %r43;
	@%p1 bra 	$L__BB3_19;
	mul.lo.s32 	%r44, %r35, %r32;
	mul.lo.s32 	%r2, %r44, %r36;
	mul.lo.s32 	%r45, %r36, %r35;
	div.s32 	%r3, %r1, %r45;
	div.s32 	%r46, %r1, %r36;
	rem.s32 	%r47, %r46, %r35;
	mul.lo.s32 	%r48, %r46, %r36;
	sub.s32 	%r49, %r1, %r48;
	mul.lo.s32 	%r50, %r47, %r33;
	div.s32 	%r4, %r50, %r35;
	add.s32 	%r51, %r50, %r33;
	div.s32 	%r5, %r51, %r35;
	mul.lo.s32 	%r52, %r49, %r34;
	div.s32 	%r6, %r52, %r36;
	add.s32 	%r53, %r52, %r34;
	div.s32 	%r7, %r53, %r36;
	sub.s32 	%r8, %r7, %r6;
	setp.le.s32 	%p2, %r5, %r4;
	mov.f32 	%f88, 0f00000000;
	@%p2 bra 	$L__BB3_18;
	div.s32 	%r54, %r1, %r2;
	rem.s32 	%r55, %r3, %r32;
	mad.lo.s32 	%r56, %r54, %r32, %r55;
	mul.lo.s32 	%r9, %r56, %r33;
	and.b32  	%r10, %r8, 15;
	add.s32 	%r11, %r10, -1;
	and.b32  	%r12, %r8, 7;
	add.s32 	%r13, %r12, -1;
	sub.s32 	%r14, %r6, %r7;
	and.b32  	%r15, %r8, 3;
	and.b32  	%r57, %r8, -16;
	neg.s32 	%r16, %r57;
	add.s64 	%rd2, %rd1, 32;
	mov.f32 	%f88, 0f00000000;
	mov.u32 	%r64, %r4;
$L__BB3_3:
	setp.ge.s32 	%p3, %r6, %r7;
	@%p3 bra 	$L__BB3_17;
	setp.gt.u32 	%p4, %r14, -16;
	add.s32 	%r58, %r64, %r9;
	mul.lo.s32 	%r18, %r58, %r34;
	mov.u32 	%r68, %r6;
	@%p4 bra 	$L__BB3_7;
	add.s32 	%r65, %r6, %r18;
	mov.u32 	%r66, %r16;
	mov.u32 	%r68, %r6;
$L__BB3_6:
	.pragma "nounroll";
	mul.wide.s32 	%rd6, %r65, 4;
	add.s64 	%rd7, %rd2, %rd6;
	ld.global.f32 	%f20, [%rd7+-32];
	add.f32 	%f21, %f88, %f20;
	ld.global.f32 	%f22, [%rd7+-28];
	add.f32 	%f23, %f21, %f22;
	ld.global.f32 	%f24, [%rd7+-24];
	add.f32 	%f25, %f23, %f24;
	ld.global.f32 	%f26, [%rd7+-20];
	add.f32 	%f27, %f25, %f26;
	ld.global.f32 	%f28, [%rd7+-16];
	add.f32 	%f29, %f27, %f28;
	ld.global.f32 	%f30, [%rd7+-12];
	add.f32 	%f31, %f29, %f30;
	ld.global.f32 	%f32, [%rd7+-8];
	add.f32 	%f33, %f31, %f32;
	ld.global.f32 	%f34, [%rd7+-4];
	add.f32 	%f35, %f33, %f34;
	ld.global.f32 	%f36, [%rd7];
	add.f32 	%f37, %f35, %f36;
	ld.global.f32 	%f38, [%rd7+4];
	add.f32 	%f39, %f37, %f38;
	ld.global.f32 	%f40, [%rd7+8];
	add.f32 	%f41, %f39, %f40;
	ld.global.f32 	%f42, [%rd7+12];
	add.f32 	%f43, %f41, %f42;
	ld.global.f32 	%f44, [%rd7+16];
	add.f32 	%f45, %f43, %f44;
	ld.global.f32 	%f46, [%rd7+20];
	add.f32 	%f47, %f45, %f46;
	ld.global.f32 	%f48, [%rd7+24];
	add.f32 	%f49, %f47, %f48;
	ld.global.f32 	%f50, [%rd7+28];
	add.f32 	%f88, %f49, %f50;
	add.s32 	%r68, %r68, 16;
	add.s32 	%r66, %r66, 16;
	add.s32 	%r65, %r65, 16;
	setp.ne.s32 	%p5, %r66, 0;
	@%p5 bra 	$L__BB3_6;
$L__BB3_7:
	setp.eq.s32 	%p6, %r10, 0;
	@%p6 bra 	$L__BB3_17;
	setp.lt.u32 	%p7, %r11, 7;
	@%p7 bra 	$L__BB3_10;
	add.s32 	%r59, %r68, %r18;
	mul.wide.s32 	%rd8, %r59, 4;
	add.s64 	%rd9, %rd1, %rd8;
	ld.global.f32 	%f52, [%rd9];
	add.f32 	%f53, %f88, %f52;
	ld.global.f32 	%f54, [%rd9+4];
	add.f32 	%f55, %f53, %f54;
	ld.global.f32 	%f56, [%rd9+8];
	add.f32 	%f57, %f55, %f56;
	ld.global.f32 	%f58, [%rd9+12];
	add.f32 	%f59, %f57, %f58;
	ld.global.f32 	%f60, [%rd9+16];
	add.f32 	%f61, %f59, %f60;
	ld.global.f32 	%f62, [%rd9+20];
	add.f32 	%f63, %f61, %f62;
	ld.global.f32 	%f64, [%rd9+24];
	add.f32 	%f65, %f63, %f64;
	ld.global.f32 	%f66, [%rd9+28];
	add.f32 	%f88, %f65, %f66;
	add.s32 	%r68, %r68, 8;
$L__BB3_10:
	setp.eq.s32 	%p8, %r12, 0;
	@%p8 bra 	$L__BB3_17;
	setp.lt.u32 	%p9, %r13, 3;
	@%p9 bra 	$L__BB3_13;
	add.s32 	%r60, %r68, %r18;
	mul.wide.s32 	%rd10, %r60, 4;
	add.s64 	%rd11, %rd1, %rd10;
	ld.global.f32 	%f68, [%rd11];
	add.f32 	%f69, %f88, %f68;
	ld.global.f32 	%f70, [%rd11+4];
	add.f32 	%f71, %f69, %f70;
	ld.global.f32 	%f72, [%rd11+8];
	add.f32 	%f73, %f71, %f72;
	ld.global.f32 	%f74, [%rd11+12];
	add.f32 	%f88, %f73, %f74;
	add.s32 	%r68, %r68, 4;
$L__BB3_13:
	setp.eq.s32 	%p10, %r15, 0;
	@%p10 bra 	$L__BB3_17;
	setp.eq.s32 	%p11, %r15, 1;
	add.s32 	%r61, %r68, %r18;
	mul.wide.s32 	%rd12, %r61, 4;
	add.s64 	%rd3, %rd1, %rd12;
	ld.global.f32 	%f75, [%rd3];
	add.f32 	%f88, %f88, %f75;
	@%p11 bra 	$L__BB3_17;
	setp.eq.s32 	%p12, %r15, 2;
	ld.global.f32 	%f76, [%rd3+4];
	add.f32 	%f88, %f88, %f76;
	@%p12 bra 	$L__BB3_17;
	ld.global.f32 	%f77, [%rd3+8];
	add.f32 	%f88, %f88, %f77;
$L__BB3_17:
	add.s32 	%r64, %r64, 1;
	setp.ne.s32 	%p13, %r64, %r5;
	@%p13 bra 	$L__BB3_3;
$L__BB3_18:
	sub.s32 	%r62, %r5, %r4;
	mul.lo.s32 	%r63, %r8, %r62;
	cvt.rn.f32.s32 	%f78, %r63;
	div.rn.f32 	%f79, %f88, %f78;
	cvta.to.global.u64 	%rd13, %rd4;
	mul.wide.s32 	%rd14, %r1, 4;
	add.s64 	%rd15, %rd13, %rd14;
	st.global.f32 	[%rd15], %f79;
$L__BB3_19:
	ret;

}


// ===== COMPILED SASS (sm_100) =====

	.target	sm_100

	.elftype	@"ET_EXEC"


//--------------------- .note.nv.tkinfo           --------------------------
	.section	.note.nv.tkinfo,"",@"SHT_NOTE"
	.sectionflags	@"SHF_NOTE_NV_TKINFO"
	.tkinfo
        /*0018*/ 	.word	0x00000002
        /*0030*/ 	.string	""
        /*0030*/ 	.string	"ptxas"
        /*0030*/ 	.string	"Cuda compilation tools, release 13.0, V13.0.88"
        /*0030*/ 	.string	"Build cuda_13.0.r13.0/compiler.36424714_0"
        /*0030*/ 	.string	"-arch sm_100 -m 64 "



//--------------------- .note.nv.cuinfo           --------------------------
	.section	.note.nv.cuinfo,"",@"SHT_NOTE"
	.sectionflags	@"SHF_NOTE_NV_CUINFO"
        /*0018*/ 	.short	0x0002
        /*001a*/ 	.short	0x0064
        /*001c*/ 	.short	0x0082
	.zero		2


//--------------------- .nv.info                  --------------------------
	.section	.nv.info,"",@"SHT_CUDA_INFO"
	.align	4


	//----- nvinfo : EIATTR_REGCOUNT
	.align		4
        /*0000*/ 	.byte	0x04, 0x2f
        /*0002*/ 	.short	(.L_1 - .L_0)
	.align		4
.L_0:
        /*0004*/ 	.word	index@(_Z10max_pool2dPKfPfiiiiiiii)
        /*0008*/ 	.word	0x0000001c


	//----- nvinfo : EIATTR_FRAME_SIZE
	.align		4
.L_1:
        /*000c*/ 	.byte	0x04, 0x11
        /*000e*/ 	.short	(.L_3 - .L_2)
	.align		4
.L_2:
        /*0010*/ 	.word	index@(_Z10max_pool2dPKfPfiiiiiiii)
        /*0014*/ 	.word	0x00000000


	//----- nvinfo : EIATTR_REGCOUNT
	.align		4
.L_3:
        /*0018*/ 	.byte	0x04, 0x2f
        /*001a*/ 	.short	(.L_5 - .L_4)
	.align		4
.L_4:
        /*001c*/ 	.word	index@(_Z10avg_pool2dPKfPfiiiiiiii)
        /*0020*/ 	.word	0x0000001d


	//----- nvinfo : EIATTR_FRAME_SIZE
	.align		4
.L_5:
        /*0024*/ 	.byte	0x04, 0x11
        /*0026*/ 	.short	(.L_7 - .L_6)
	.align		4
.L_6:
        /*0028*/ 	.word	index@($__internal_2_$__cuda_sm3x_div_rn_noftz_f32_slowpath)
        /*002c*/ 	.word	0x00000000


	//----- nvinfo : EIATTR_FRAME_SIZE
	.align		4
.L_7:
        /*0030*/ 	.byte	0x04, 0x11
        /*0032*/ 	.short	(.L_9 - .L_8)
	.align		4
.L_8:
        /*0034*/ 	.word	index@(_Z10avg_pool2dPKfPfiiiiiiii)
        /*0038*/ 	.word	0x00000000


	//----- nvinfo : EIATTR_REGCOUNT
	.align		4
.L_9:
        /*003c*/ 	.byte	0x04, 0x2f
        /*003e*/ 	.short	(.L_11 - .L_10)
	.align		4
.L_10:
        /*0040*/ 	.word	index@(_Z15global_avg_poolPKfPfiiii)
        /*0044*/ 	.word	0x0000001f


	//----- nvinfo : EIATTR_FRAME_SIZE
	.align		4
.L_11:
        /*0048*/ 	.byte	0x04, 0x11
        /*004a*/ 	.short	(.L_13 - .L_12)
	.align		4
.L_12:
        /*004c*/ 	.word	index@($__internal_1_$__cuda_sm3x_div_rn_noftz_f32_slowpath)
        /*0050*/ 	.word	0x00000000


	//----- nvinfo : EIATTR_FRAME_SIZE
	.align		4
.L_13:
        /*0054*/ 	.byte	0x04, 0x11
        /*0056*/ 	.short	(.L_15 - .L_14)
	.align		4
.L_14:
        /*0058*/ 	.word	index@(_Z15global_avg_poolPKfPfiiii)
        /*005c*/ 	.word	0x00000000


	//----- nvinfo : EIATTR_REGCOUNT
	.align		4
.L_15:
        /*0060*/ 	.byte	0x04, 0x2f
        /*0062*/ 	.short	(.L_17 - .L_16)
	.align		4
.L_16:
        /*0064*/ 	.word	index@(_Z19adaptive_avg_pool2dPKfPfiiiiii)
        /*0068*/ 	.word	0x0000001f


	//----- nvinfo : EIATTR_FRAME_SIZE
	.align		4
.L_17:
        /*006c*/ 	.byte	0x04, 0x11
        /*006e*/ 	.short	(.L_19 - .L_18)
	.align		4
.L_18:
        /*0070*/ 	.word	index@($__internal_0_$__cuda_sm3x_div_rn_noftz_f32_slowpath)
        /*0074*/ 	.word	0x00000000


	//----- nvinfo : EIATTR_FRAME_SIZE
	.align		4
.L_19:
        /*0078*/ 	.byte	0x04, 0x11
        /*007a*/ 	.short	(.L_21 - .L_20)
	.align		4
.L_20:
        /*007c*/ 	.word	index@(_Z19adaptive_avg_pool2dPKfPfiiiiii)
        /*0080*/ 	.word	0x00000000


	//----- nvinfo : EIATTR_MIN_STACK_SIZE
	.align		4
.L_21:
        /*0084*/ 	.byte	0x04, 0x12
        /*0086*/ 	.short	(.L_23 - .L_22)
	.align		4
.L_22:
        /*0088*/ 	.word	index@(_Z19adaptive_avg_pool2dPKfPfiiiiii)
        /*008c*/ 	.word	0x00000000


	//----- nvinfo : EIATTR_MIN_STACK_SIZE
	.align		4
.L_23:
        /*0090*/ 	.byte	0x04, 0x12
        /*0092*/ 	.short	(.L_25 - .L_24)
	.align		4
.L_24:
        /*0094*/ 	.word	index@(_Z15global_avg_poolPKfPfiiii)
        /*0098*/ 	.word	0x00000000


	//----- nvinfo : EIATTR_MIN_STACK_SIZE
	.align		4
.L_25:
        /*009c*/ 	.byte	0x04, 0x12
        /*009e*/ 	.short	(.L_27 - .L_26)
	.align		4
.L_26:
        /*00a0*/ 	.word	index@(_Z10avg_pool2dPKfPfiiiiiiii)
        /*00a4*/ 	.word	0x00000000


	//----- nvinfo : EIATTR_MIN_STACK_SIZE
	.align		4
.L_27:
        /*00a8*/ 	.byte	0x04, 0x12
        /*00aa*/ 	.short	(.L_29 - .L_28)
	.align		4
.L_28:
        /*00ac*/ 	.word	index@(_Z10max_pool2dPKfPfiiiiiiii)
        /*00b0*/ 	.word	0x00000000
.L_29:


//--------------------- .nv.compat                --------------------------
	.section	.nv.compat,"",@"SHT_CUDA_COMPAT_INFO"
	.align	4
        /*0000*/ 	.byte	0x02, 0x09, 0x00, 0x00, 0x02, 0x02, 0x01, 0x00, 0x02, 0x05, 0x05, 0x00, 0x03, 0x07, 0x01, 0x01
        /*0010*/ 	.byte	0x02, 0x03, 0x00, 0x00, 0x02, 0x06, 0x01, 0x00, 0x04, 0x0b, 0x08, 0x00, 0x01, 0x00, 0x00, 0x00
        /*0020*/ 	.byte	0x00, 0x00, 0x00, 0x00


//--------------------- .nv.info._Z19adaptive_avg_pool2dPKfPfiiiiii --------------------------
	.section	.nv.info._Z19adaptive_avg_pool2dPKfPfiiiiii,"",@"SHT_CUDA_INFO"
	.sectionflags	@""
	.align	4


	//----- nvinfo : EIATTR_CUDA_API_VERSION
	.align		4
        /*0000*/ 	.byte	0x04, 0x37
        /*0002*/ 	.short	(.L_31 - .L_30)
.L_30:
        /*0004*/ 	.word	0x00000082


	//----- nvinfo : EIATTR_KPARAM_INFO
	.align		4
.L_31:
        /*0008*/ 	.byte	0x04, 0x17
        /*000a*/ 	.short	(.L_33 - .L_32)
.L_32:
        /*000c*/ 	.word	0x00000000
        /*0010*/ 	.short	0x0007
        /*0012*/ 	.short	0x0024
        /*0014*/ 	.byte	0x00, 0xf0, 0x11, 0x00


	//----- nvinfo : EIATTR_KPARAM_INFO
	.align		4
.L_33:
        /*0018*/ 	.byte	0x04, 0x17
        /*001a*/ 	.short	(.L_35 - .L_34)
.L_34:
        /*001c*/ 	.word	0x00000000
        /*0020*/ 	.short	0x0006
        /*0022*/ 	.short	0x0020
        /*0024*/ 	.byte	0x00, 0xf0, 0x11, 0x00


	//----- nvinfo : EIATTR_KPARAM_INFO
	.align		4
.L_35:
        /*0028*/ 	.byte	0x04, 0x17
        /*002a*/ 	.short	(.L_37 - .L_36)
.L_36:
        /*002c*/ 	.word	0x00000000
        /*0030*/ 	.short	0x0005
        /*0032*/ 	.short	0x001c
        /*0034*/ 	.byte	0x00, 0xf0, 0x11, 0x00


	//----- nvinfo : EIATTR_KPARAM_INFO
	.align		4
.L_37:
        /*0038*/ 	.byte	0x04, 0x17
        /*003a*/ 	.short	(.L_39 - .L_38)
.L_38:
        /*003c*/ 	.word	0x00000000
        /*0040*/ 	.short	0x0004
        /*0042*/ 	.short	0x0018
        /*0044*/ 	.byte	0x00, 0xf0, 0x11, 0x00


	//----- nvinfo : EIATTR_KPARAM_INFO
	.align		4
.L_39:
        /*0048*/ 	.byte	0x04, 0x17
        /*004a*/ 	.short	(.L_41 - .L_40)
.L_40:
        /*004c*/ 	.word	0x00000000
        /*0050*/ 	.short	0x0003
        /*0052*/ 	.short	0x0014
        /*0054*/ 	.byte	0x00, 0xf0, 0x11, 0x00


	//----- nvinfo : EIATTR_KPARAM_INFO
	.align		4
.L_41:
        /*0058*/ 	.byte	0x04, 0x17
        /*005a*/ 	.short	(.L_43 - .L_42)
.L_42:
        /*005c*/ 	.word	0x00000000
        /*0060*/ 	.short	0x0002
        /*0062*/ 	.short	0x0010
        /*0064*/ 	.byte	0x00, 0xf0, 0x11, 0x00


	//----- nvinfo : EIATTR_KPARAM_INFO
	.align		4
.L_43:
        /*0068*/ 	.byte	0x04, 0x17
        /*006a*/ 	.short	(.L_45 - .L_44)
.L_44:
        /*006c*/ 	.word	0x00000000
        /*0070*/ 	.short	0x0001
        /*0072*/ 	.short	0x0008
        /*0074*/ 	.byte	0x00, 0xf5, 0x21, 0x00


	//----- nvinfo : EIATTR_KPARAM_INFO
	.align		4
.L_45:
        /*0078*/ 	.byte	0x04, 0x17
        /*007a*/ 	.short	(.L_47 - .L_46)
.L_46:
        /*007c*/ 	.word	0x00000000
        /*0080*/ 	.short	0x0000
        /*0082*/ 	.short	0x0000
        /*0084*/ 	.byte	0x00, 0xf5, 0x21, 0x00


	//----- nvinfo : EIATTR_SPARSE_MMA_MASK
	.align		4
.L_47:
        /*0088*/ 	.byte	0x03, 0x50
        /*008a*/ 	.short	0x0000


	//----- nvinfo : EIATTR_MAXREG_COUNT
	.align		4
        /*008c*/ 	.byte	0x03, 0x1b
        /*008e*/ 	.short	0x00ff


	//----- nvinfo : EIATTR_MERCURY_ISA_VERSION
	.align		4
        /*0090*/ 	.byte	0x03, 0x5f
        /*0092*/ 	.short	0x0101


	//----- nvinfo : EIATTR_VRC_CTA_INIT_COUNT
	.align		4
        /*0094*/ 	.byte	0x02, 0x4a
	.zero		1
	.zero		1


	//----- nvinfo : EIATTR_EXIT_INSTR_OFFSETS
	.align		4
        /*0098*/ 	.byte	0x04, 0x1c
        /*009a*/ 	.short	(.L_49 - .L_48)


	//   ....[0]....
.L_48:
        /*009c*/ 	.word	0x000000b0


	//   ....[1]....
        /*00a0*/ 	.word	0x00001600


	//----- nvinfo : EIATTR_CRS_STACK_SIZE
	.align		4
.L_49:
        /*00a4*/ 	.byte	0x04, 0x1e
        /*00a6*/ 	.short	(.L_51 - .L_50)
.L_50:
        /*00a8*/ 	.word	0x00000000


	//----- nvinfo : EIATTR_CBANK_PARAM_SIZE
	.align		4
.L_51:
        /*00ac*/ 	.byte	0x03, 0x19
        /*00ae*/ 	.short	0x0028


	//----- nvinfo : EIATTR_PARAM_CBANK
	.align		4
        /*00b0*/ 	.byte	0x04, 0x0a
        /*00b2*/ 	.short	(.L_53 - .L_52)
	.align		4
.L_52:
        /*00b4*/ 	.word	index@(.nv.constant0._Z19adaptive_avg_pool2dPKfPfiiiiii)
        /*00b8*/ 	.short	0x0380
        /*00ba*/ 	.short	0x0028


	//----- nvinfo : EIATTR_SW_WAR
	.align		4
.L_53:
        /*00bc*/ 	.byte	0x04, 0x36
        /*00be*/ 	.short	(.L_55 - .L_54)
.L_54:
        /*00c0*/ 	.word	0x00000008
.L_55:


//--------------------- .nv.info._Z15global_avg_poolPKfPfiiii --------------------------
	.section	.nv.info._Z15global_avg_poolPKfPfiiii,"",@"SHT_CUDA_INFO"
	.sectionflags	@""
	.align	4


	//----- nvinfo : EIATTR_CUDA_API_VERSION
	.align		4
        /*0000*/ 	.byte	0x04, 0x37
        /*0002*/ 	.short	(.L_57 - .L_56)
.L_56:
        /*0004*/ 	.word	0x00000082


	//----- nvinfo : EIATTR_KPARAM_INFO
	.align		4
.L_57:
        /*0008*/ 	.byte	0x04, 0x17
        /*000a*/ 	.short	(.L_59 - .L_58)
.L_58:
        /*000c*/ 	.word	0x00000000
        /*0010*/ 	.short	0x0005
        /*0012*/ 	.short	0x001c
        /*0014*/ 	.byte	0x00, 0xf0, 0x11, 0x00


	//----- nvinfo : EIATTR_KPARAM_INFO
	.align		4
.L_59:
        /*0018*/ 	.byte	0x04, 0x17
        /*001a*/ 	.short	(.L_61 - .L_60)
.L_60:
        /*001c*/ 	.word	0x00000000
        /*0020*/ 	.short	0x0004
        /*0022*/ 	.short	0x0018
        /*0024*/ 	.byte	0x00, 0xf0, 0x11, 0x00


	//----- nvinfo : EIATTR_KPARAM_INFO
	.align		4
.L_61:
        /*0028*/ 	.byte	0x04, 0x17
        /*002a*/ 	.short	(.L_63 - .L_62)
.L_62:
        /*002c*/ 	.word	0x00000000
        /*0030*/ 	.short	0x0003
        /*0032*/ 	.short	0x0014
        /*0034*/ 	.byte	0x00, 0xf0, 0x11, 0x00


	//----- nvinfo : EIATTR_KPARAM_INFO
	.align		4
.L_63:
        /*0038*/ 	.byte	0x04, 0x17
        /*003a*/ 	.short	(.L_65 - .L_64)
.L_64:
        /*003c*/ 	.word	0x00000000
        /*0040*/ 	.short	0x0002
        /*0042*/ 	.short	0x0010
        /*0044*/ 	.byte	0x00, 0xf0, 0x11, 0x00


	//----- nvinfo : EIATTR_KPARAM_INFO
	.align		4
.L_65:
        /*0048*/ 	.byte	0x04, 0x17
        /*004a*/ 	.short	(.L_67 - .L_66)
.L_66:
        /*004c*/ 	.word	0x00000000
        /*0050*/ 	.short	0x0001
        /*0052*/ 	.short	0x0008
        /*0054*/ 	.byte	0x00, 0xf5, 0x21, 0x00


	//----- nvinfo : EIATTR_KPARAM_INFO
	.align		4
.L_67:
        /*0058*/ 	.byte	0x04, 0x17
        /*005a*/ 	.short	(.L_69 - .L_68)
.L_68:
        /*005c*/ 	.word	0x00000000
        /*0060*/ 	.short	0x0000
        /*0062*/ 	.short	0x0000
        /*0064*/ 	.byte	0x00, 0xf5, 0x21, 0x00


	//----- nvinfo : EIATTR_SPARSE_MMA_MASK
	.align		4
.L_69:
        /*0068*/ 	.byte	0x03, 0x50
        /*006a*/ 	.short	0x0000


	//----- nvinfo : EIATTR_MAXREG_COUNT
	.align		4
        /*006c*/ 	.byte	0x03, 0x1b
        /*006e*/ 	.short	0x00ff


	//----- nvinfo : EIATTR_MERCURY_ISA_VERSION
	.align		4
        /*0070*/ 	.byte	0x03, 0x5f
        /*0072*/ 	.short	0x0101


	//----- nvinfo : EIATTR_VRC_CTA_INIT_COUNT
	.align		4
        /*0074*/ 	.byte	0x02, 0x4a
	.zero		1
	.zero		1


	//----- nvinfo : EIATTR_EXIT_INSTR_OFFSETS
	.align		4
        /*0078*/ 	.byte	0x04, 0x1c
        /*007a*/ 	.short	(.L_71 - .L_70)


	//   ....[0]....
.L_70:
        /*007c*/ 	.word	0x00000080


	//   ....[1]....
        /*0080*/ 	.word	0x000009a0


	//----- nvinfo : EIATTR_CRS_STACK_SIZE
	.align		4
.L_71:
        /*0084*/ 	.byte	0x04, 0x1e
        /*0086*/ 	.short	(.L_73 - .L_72)
.L_72:
        /*0088*/ 	.word	0x00000000


	//----- nvinfo : EIATTR_CBANK_PARAM_SIZE
	.align		4
.L_73:
        /*008c*/ 	.byte	0x03, 0x19
        /*008e*/ 	.short	0x0020


	//----- nvinfo : EIATTR_PARAM_CBANK
	.align		4
        /*0090*/ 	.byte	0x04, 0x0a
        /*0092*/ 	.short	(.L_75 - .L_74)
	.align		4
.L_74:
        /*0094*/ 	.word	index@(.nv.constant0._Z15global_avg_poolPKfPfiiii)
        /*0098*/ 	.short	0x0380
        /*009a*/ 	.short	0x0020


	//----- nvinfo : EIATTR_SW_WAR
	.align		4
.L_75:
        /*009c*/ 	.byte	0x04, 0x36
        /*009e*/ 	.short	(.L_77 - .L_76)
.L_76:
        /*00a0*/ 	.word	0x00000008
.L_77:


//--------------------- .nv.info._Z10avg_pool2dPKfPfiiiiiiii --------------------------
	.section	.nv.info._Z10avg_pool2dPKfPfiiiiiiii,"",@"SHT_CUDA_INFO"
	.sectionflags	@""
	.align	4


	//----- nvinfo : EIATTR_CUDA_API_VERSION
	.align		4
        /*0000*/ 	.byte	0x04, 0x37
        /*0002*/ 	.short	(.L_79 - .L_78)
.L_78:
        /*0004*/ 	.word	0x00000082


	//----- nvinfo : EIATTR_KPARAM_INFO
	.align		4
.L_79:
        /*0008*/ 	.byte	0x04, 0x17
        /*000a*/ 	.short	(.L_81 - .L_80)
.L_80:
        /*000c*/ 	.word	0x00000000
        /*0010*/ 	.short	0x0009
        /*0012*/ 	.short	0x002c
        /*0014*/ 	.byte	0x00, 0xf0, 0x11, 0x00


	//----- nvinfo : EIATTR_KPARAM_INFO
	.align		4
.L_81:
        /*0018*/ 	.byte	0x04, 0x17
        /*001a*/ 	.short	(.L_83 - .L_82)
.L_82:
        /*001c*/ 	.word	0x00000000
        /*0020*/ 	.short	0x0008
        /*0022*/ 	.short	0x0028
        /*0024*/ 	.byte	0x00, 0xf0, 0x11, 0x00


	//----- nvinfo : EIATTR_KPARAM_INFO
	.align		4
.L_83:
        /*0028*/ 	.byte	0x04, 0x17
        /*002a*/ 	.short	(.L_85 - .L_84)
.L_84:
        /*002c*/ 	.word	0x00000000
        /*0030*/ 	.short	0x0007
        /*0032*/ 	.short	0x0024
        /*0034*/ 	.byte	0x00, 0xf0, 0x11, 0x00


	//----- nvinfo : EIATTR_KPARAM_INFO
	.align		4
.L_85:
        /*0038*/ 	.byte	0x04, 0x17
        /*003a*/ 	.short	(.L_87 - .L_86)
.L_86:
        /*003c*/ 	.word	0x00000000
        /*0040*/ 	.short	0x0006
        /*0042*/ 	.short	0x0020
        /*0044*/ 	.byte	0x00, 0xf0, 0x11, 0x00


	//----- nvinfo : EIATTR_KPARAM_INFO
	.align		4
.L_87:
        /*0048*/ 	.byte	0x04, 0x17
        /*004a*/ 	.short	(.L_89 - .L_88)
.L_88:
        /*004c*/ 	.word	0x00000000
        /*0050*/ 	.short	0x0005
        /*0052*/ 	.short	0x001c
        /*0054*/ 	.byte	0x00, 0xf0, 0x11, 0x00


	//----- nvinfo : EIATTR_KPARAM_INFO
	.align		4
.L_89:
        /*0058*/ 	.byte	0x04, 0x17
        /*005a*/ 	.short	(.L_91 - .L_90)
.L_90:
        /*005c*/ 	.word	0x00000000
        /*0060*/ 	.short	0x0004
        /*0062*/ 	.short	0x0018
        /*0064*/ 	.byte	0x00, 0xf0, 0x11, 0x00


	//----- nvinfo : EIATTR_KPARAM_INFO
	.align		4
.L_91:
        /*0068*/ 	.byte	0x04, 0x17
        /*006a*/ 	.short	(.L_93 - .L_92)
.L_92:
        /*006c*/ 	.word	0x00000000
        /*0070*/ 	.short	0x0003
        /*0072*/ 	.short	0x0014
        /*0074*/ 	.byte	0x00, 0xf0, 0x11, 0x00


	//----- nvinfo : EIATTR_KPARAM_INFO
	.align		4
.L_93:
        /*0078*/ 	.byte	0x04, 0x17
        /*007a*/ 	.short	(.L_95 - .L_94)
.L_94:
        /*007c*/ 	.word	0x00000000
        /*0080*/ 	.short	0x0002
        /*0082*/ 	.short	0x0010
        /*0084*/ 	.byte	0x00, 0xf0, 0x11, 0x00


	//----- nvinfo : EIATTR_KPARAM_INFO
	.align		4
.L_95:
        /*0088*/ 	.byte	0x04, 0x17
        /*008a*/ 	.short	(.L_97 - .L_96)
.L_96:
        /*008c*/ 	.word	0x00000000
        /*0090*/ 	.short	0x0001
        /*0092*/ 	.short	0x0008
        /*0094*/ 	.byte	0x00, 0xf5, 0x21, 0x00


	//----- nvinfo : EIATTR_KPARAM_INFO
	.align		4
.L_97:
        /*0098*/ 	.byte	0x04, 0x17
        /*009a*/ 	.short	(.L_99 - .L_98)
.L_98:
        /*009c*/ 	.word	0x00000000
        /*00a0*/ 	.short	0x0000
        /*00a2*/ 	.short	0x0000
        /*00a4*/ 	.byte	0x00, 0xf5, 0x21, 0x00


	//----- nvinfo : EIATTR_SPARSE_MMA_MASK
	.align		4
.L_99:
        /*00a8*/ 	.byte	0x03, 0x50
        /*00aa*/ 	.short	0x0000


	//----- nvinfo : EIATTR_MAXREG_COUNT
	.align		4
        /*00ac*/ 	.byte	0x03, 0x1b
        /*00ae*/ 	.short	0x00ff


	//----- nvinfo : EIATTR_MERCURY_ISA_VERSION
	.align		4
        /*00b0*/ 	.byte	0x03, 0x5f
        /*00b2*/ 	.short	0x0101


	//----- nvinfo : EIATTR_VRC_CTA_INIT_COUNT
	.align		4
        /*00b4*/ 	.byte	0x02, 0x4a
	.zero		1
	.zero		1


	//----- nvinfo : EIATTR_EXIT_INSTR_OFFSETS
	.align		4
        /*00b8*/ 	.byte	0x04, 0x1c
        /*00ba*/ 	.short	(.L_101 - .L_100)


	//   ....[0]....
.L_100:
        /*00bc*/ 	.word	0x00000420


	//   ....[1]....
        /*00c0*/ 	.word	0x000016c0


	//----- nvinfo : EIATTR_CRS_STACK_SIZE
	.align		4
.L_101:
        /*00c4*/ 	.byte	0x04, 0x1e
        /*00c6*/ 	.short	(.L_103 - .L_102)
.L_102:
        /*00c8*/ 	.word	0x00000000


	//----- nvinfo : EIATTR_CBANK_PARAM_SIZE
	.align		4
.L_103:
        /*00cc*/ 	.byte	0x03, 0x19
        /*00ce*/ 	.short	0x0030


	//----- nvinfo : EIATTR_PARAM_CBANK
	.align		4
        /*00d0*/ 	.byte	0x04, 0x0a
        /*00d2*/ 	.short	(.L_105 - .L_104)
	.align		4
.L_104:
        /*00d4*/ 	.word	index@(.nv.constant0._Z10avg_pool2dPKfPfiiiiiiii)
        /*00d8*/ 	.short	0x0380
        /*00da*/ 	.short	0x0030


	//----- nvinfo : EIATTR_SW_WAR
	.align		4
.L_105:
        /*00dc*/ 	.byte	0x04, 0x36
        /*00de*/ 	.short	(.L_107 - .L_106)
.L_106:
        /*00e0*/ 	.word	0x00000008
.L_107:


//--------------------- .nv.info._Z10max_pool2dPKfPfiiiiiiii --------------------------
	.section	.nv.info._Z10max_pool2dPKfPfiiiiiiii,"",@"SHT_CUDA_INFO"
	.sectionflags	@""
	.align	4


	//----- nvinfo : EIATTR_CUDA_API_VERSION
	.align		4
        /*0000*/ 	.byte	0x04, 0x37
        /*0002*/ 	.short	(.L_109 - .L_108)
.L_108:
        /*0004*/ 	.word	0x00000082


	//----- nvinfo : EIATTR_KPARAM_INFO
	.align		4
.L_109:
        /*0008*/ 	.byte	0x04, 0x17
        /*000a*/ 	.short	(.L_111 - .L_110)
.L_110:
        /*000c*/ 	.word	0x00000000
        /*0010*/ 	.short	0x0009
        /*0012*/ 	.short	0x002c
        /*0014*/ 	.byte	0x00, 0xf0, 0x11, 0x00


	//----- nvinfo : EIATTR_KPARAM_INFO
	.align		4
.L_111:
        /*0018*/ 	.byte	0x04, 0x17
        /*001a*/ 	.short	(.L_113 - .L_112)
.L_112:
        /*001c*/ 	.word	0x00000000
        /*0020*/ 	.short	0x0008
        /*0022*/ 	.short	0x0028
        /*0024*/ 	.byte	0x00, 0xf0, 0x11, 0x00


	//----- nvinfo : EIATTR_KPARAM_INFO
	.align		4
.L_113:
        /*0028*/ 	.byte	0x04, 0x17
        /*002a*/ 	.short	(.L_115 - .L_114)
.L_114:
        /*002c*/ 	.word	0x00000000
        /*0030*/ 	.short	0x0007
        /*0032*/ 	.short	0x0024
        /*0034*/ 	.byte	0x00, 0xf0, 0x11, 0x00


	//----- nvinfo : EIATTR_KPARAM_INFO
	.align		4
.L_115:
        /*0038*/ 	.byte	0x04, 0x17
        /*003a*/ 	.short	(.L_117 - .L_116)
.L_116:
        /*003c*/ 	.word	0x00000000
        /*0040*/ 	.short	0x0006
        /*0042*/ 	.short	0x0020
        /*0044*/ 	.byte	0x00, 0xf0, 0x11, 0x00


	//----- nvinfo : EIATTR_KPARAM_INFO
	.align		4
.L_117:
        /*0048*/ 	.byte	0x04, 0x17
        /*004a*/ 	.short	(.L_119 - .L_118)
.L_118:
        /*004c*/ 	.word	0x00000000
        /*0050*/ 	.short	0x0005
        /*0052*/ 	.short	0x001c
        /*0054*/ 	.byte	0x00, 0xf0, 0x11, 0x00


	//----- nvinfo : EIATTR_KPARAM_INFO
	.align		4
.L_119:
        /*0058*/ 	.byte	0x04, 0x17
        /*005a*/ 	.short	(.L_121 - .L_120)
.L_120:
        /*005c*/ 	.word	0x00000000
        /*0060*/ 	.short	0x0004
        /*0062*/ 	.short	0x0018
        /*0064*/ 	.byte	0x00, 0xf0, 0x11, 0x00


	//----- nvinfo : EIATTR_KPARAM_INFO
	.align		4
.L_121:
        /*0068*/ 	.byte	0x04, 0x17
        /*006a*/ 	.short	(.L_123 - .L_122)
.L_122:
        /*006c*/ 	.word	0x00000000
        /*0070*/ 	.short	0x0003
        /*0072*/ 	.short	0x0014
        /*0074*/ 	.byte	0x00, 0xf0, 0x11, 0x00


	//----- nvinfo : EIATTR_KPARAM_INFO
	.align		4
.L_123:
        /*0078*/ 	.byte	0x04, 0x17
        /*007a*/ 	.short	(.L_125 - .L_124)
.L_124:
        /*007c*/ 	.word	0x00000000
        /*0080*/ 	.short	0x0002
        /*0082*/ 	.short	0x0010
        /*0084*/ 	.byte	0x00, 0xf0, 0x11, 0x00


	//----- nvinfo : EIATTR_KPARAM_INFO
	.align		4
.L_125:
        /*0088*/ 	.byte	0x04, 0x17
        /*008a*/ 	.short	(.L_127 - .L_126)
.L_126:
        /*008c*/ 	.word	0x00000000
        /*0090*/ 	.short	0x0001
        /*0092*/ 	.short	0x0008
        /*0094*/ 	.byte	0x00, 0xf5, 0x21, 0x00


	//----- nvinfo : EIATTR_KPARAM_INFO
	.align		4
.L_127:
        /*0098*/ 	.byte	0x04, 0x17
        /*009a*/ 	.short	(.L_129 - .L_128)
.L_128:
        /*009c*/ 	.word	0x00000000
        /*00a0*/ 	.short	0x0000
        /*00a2*/ 	.short	0x0000
        /*00a4*/ 	.byte	0x00, 0xf5, 0x21, 0x00


	//----- nvinfo : EIATTR_SPARSE_MMA_MASK
	.align		4
.L_129:
        /*00a8*/ 	.byte	0x03, 0x50
        /*00aa*/ 	.short	0x0000


	//----- nvinfo : EIATTR_MAXREG_COUNT
	.align		4
        /*00ac*/ 	.byte	0x03, 0x1b
        /*00ae*/ 	.short	0x00ff


	//----- nvinfo : EIATTR_MERCURY_ISA_VERSION
	.align		4
        /*00b0*/ 	.byte	0x03, 0x5f
        /*00b2*/ 	.short	0x0101


	//----- nvinfo : EIATTR_VRC_CTA_INIT_COUNT
	.align		4
        /*00b4*/ 	.byte	0x02, 0x4a
	.zero		1
	.zero		1


	//----- nvinfo : EIATTR_EXIT_INSTR_OFFSETS
	.align		4
        /*00b8*/ 	.byte	0x04, 0x1c
        /*00ba*/ 	.short	(.L_131 - .L_130)


	//   ....[0]....
.L_130:
        /*00bc*/ 	.word	0x00000430


	//   ....[1]....
        /*00c0*/ 	.word	0x000018d0


	//----- nvinfo : EIATTR_CRS_STACK_SIZE
	.align		4
.L_131:
        /*00c4*/ 	.byte	0x04, 0x1e
        /*00c6*/ 	.short	(.L_133 - .L_132)
.L_132:
        /*00c8*/ 	.word	0x00000000


	//----- nvinfo : EIATTR_CBANK_PARAM_SIZE
	.align		4
.L_133:
        /*00cc*/ 	.byte	0x03, 0x19
        /*00ce*/ 	.short	0x0030


	//----- nvinfo : EIATTR_PARAM_CBANK
	.align		4
        /*00d0*/ 	.byte	0x04, 0x0a
        /*00d2*/ 	.short	(.L_135 - .L_134)
	.align		4
.L_134:
        /*00d4*/ 	.word	index@(.nv.constant0._Z10max_pool2dPKfPfiiiiiiii)
        /*00d8*/ 	.short	0x0380
        /*00da*/ 	.short	0x0030


	//----- nvinfo : EIATTR_SW_WAR
	.align		4
.L_135:
        /*00dc*/ 	.byte	0x04, 0x36
        /*00de*/ 	.short	(.L_137 - .L_136)
.L_136:
        /*00e0*/ 	.word	0x00000008
.L_137:


//--------------------- .nv.callgraph             --------------------------
	.section	.nv.callgraph,"",@"SHT_CUDA_CALLGRAPH"
	.align	4
	.sectionentsize	8
	.align		4
        /*0000*/ 	.word	0x00000000
	.align		4
        /*0004*/ 	.word	0xffffffff
	.align		4
        /*0008*/ 	.word	0x00000000
	.align		4
        /*000c*/ 	.word	0xfffffffe
	.align		4
        /*0010*/ 	.word	0x00000000
	.align		4
        /*0014*/ 	.word	0xfffffffd
	.align		4
        /*0018*/ 	.word	0x00000000
	.align		4
        /*001c*/ 	.word	0xfffffffc


//--------------------- .text._Z19adaptive_avg_pool2dPKfPfiiiiii --------------------------
	.section	.text._Z19adaptive_avg_pool2dPKfPfiiiiii,"ax",@progbits
	.align	128
        .global         _Z19adaptive_avg_pool2dPKfPfiiiiii
        .type           _Z19adaptive_avg_pool2dPKfPfiiiiii,@function
        .size           _Z19adaptive_avg_pool2dPKfPfiiiiii,(.L_x_80 - _Z19adaptive_avg_pool2dPKfPfiiiiii)
        .other          _Z19adaptive_avg_pool2dPKfPfiiiiii,@"STO_CUDA_ENTRY STV_DEFAULT"
_Z19adaptive_avg_pool2dPKfPfiiiiii:
.text._Z19adaptive_avg_pool2dPKfPfiiiiii:
[----:B------:R-:W-:Y:S01]  /*0000*/  LDC R1, c[0x0][0x37c] ;  /* 0x0000df00ff017b82 */ /* 0x000fe20000000800 */
[----:B------:R-:W0:Y:S07]  /*0010*/  S2R R7, SR_TID.X ;  /* 0x0000000000077919 */ /* 0x000e2e0000002100 */
[----:B------:R-:W1:Y:S08]  /*0020*/  LDC.64 R2, c[0x0][0x390] ;  /* 0x0000e400ff027b82 */ /* 0x000e700000000a00 */
[----:B------:R-:W2:Y:S08]  /*0030*/  LDC.64 R10, c[0x0][0x3a0] ;  /* 0x0000e800ff0a7b82 */ /* 0x000eb00000000a00 */
[----:B------:R-:W0:Y:S08]  /*0040*/  S2UR UR4, SR_CTAID.X ;  /* 0x00000000000479c3 */ /* 0x000e300000002500 */
[----:B------:R-:W0:Y:S01]  /*0050*/  LDC R4, c[0x0][0x360] ;  /* 0x0000d800ff047b82 */ /* 0x000e220000000800 */
[----:B-1----:R-:W-:-:S04]  /*0060*/  IMAD R5, R3, R2, RZ ;  /* 0x0000000203057224 */ /* 0x002fc800078e02ff */
[----:B--2---:R-:W-:-:S04]  /*0070*/  IMAD R0, R5, R10, RZ ;  /* 0x0000000a05007224 */ /* 0x004fc800078e02ff */
[----:B------:R-:W-:Y:S02]  /*0080*/  IMAD R5, R0, R11, RZ ;  /* 0x0000000b00057224 */ /* 0x000fe400078e02ff */
[----:B0-----:R-:W-:-:S05]  /*0090*/  IMAD R4, R4, UR4, R7 ;  /* 0x0000000404047c24 */ /* 0x001fca000f8e0207 */
[----:B------:R-:W-:-:S13]  /*00a0*/  ISETP.GE.AND P0, PT, R4, R5, PT ;  /* 0x000000050400720c */ /* 0x000fda0003f06270 */
[----:B------:R-:W-:Y:S05]  /*00b0*/  @P0 EXIT ;  /* 0x000000000000094d */ /* 0x000fea0003800000 */
[-C--:B------:R-:W-:Y:S01]  /*00c0*/  IABS R15, R11.reuse ;  /* 0x0000000b000f7213 */ /* 0x080fe20000000000 */
[----:B------:R-:W0:Y:S01]  /*00d0*/  LDCU UR5, c[0x0][0x39c] ;  /* 0x00007380ff0577ac */ /* 0x000e220008000800 */
[----:B------:R-:W-:Y:S01]  /*00e0*/  IABS R2, R4 ;  /* 0x0000000400027213 */ /* 0x000fe20000000000 */
[----:B------:R-:W-:Y:S01]  /*00f0*/  BSSY.RECONVERGENT B1, `(.L_x_0) ;  /* 0x000013c000017945 */ /* 0x000fe20003800200 */
[----:B------:R-:W1:Y:S01]  /*0100*/  I2F.RP R0, R15 ;  /* 0x0000000f00007306 */ /* 0x000e620000209400 */
[----:B------:R-:W-:Y:S01]  /*0110*/  IABS R9, R10 ;  /* 0x0000000a00097213 */ /* 0x000fe20000000000 */
[----:B------:R-:W2:Y:S01]  /*0120*/  LDCU UR4, c[0x0][0x398] ;  /* 0x00007300ff0477ac */ /* 0x000ea20008000800 */
[----:B------:R-:W-:-:S04]  /*0130*/  LOP3.LUT R5, R4, R11, RZ, 0x3c, !PT ;  /* 0x0000000b04057212 */ /* 0x000fc800078e3cff */
[----:B------:R-:W-:Y:S01]  /*0140*/  ISETP.GE.AND P2, PT, R5, RZ, PT ;  /* 0x000000ff0500720c */ /* 0x000fe20003f46270 */
[----:B-1----:R-:W1:Y:S02]  /*0150*/  MUFU.RCP R0, R0 ;  /* 0x0000000000007308 */ /* 0x002e640000001000 */
[----:B-1----:R-:W-:-:S06]  /*0160*/  VIADD R6, R0, 0xffffffe ;  /* 0x0ffffffe00067836 */ /* 0x002fcc0000000000 */
[----:B------:R1:W3:Y:S02]  /*0170*/  F2I.FTZ.U32.TRUNC.NTZ R7, R6 ;  /* 0x0000000600077305 */ /* 0x0002e4000021f000 */
[----:B-1----:R-:W-:Y:S02]  /*0180*/  HFMA2 R6, -RZ, RZ, 0, 0 ;  /* 0x00000000ff067431 */ /* 0x002fe400000001ff */
[----:B---3--:R-:W-:-:S04]  /*0190*/  IMAD.MOV R8, RZ, RZ, -R7 ;  /* 0x000000ffff087224 */ /* 0x008fc800078e0a07 */
[----:B------:R-:W-:-:S04]  /*01a0*/  IMAD R13, R8, R15, RZ ;  /* 0x0000000f080d7224 */ /* 0x000fc800078e02ff */
[----:B------:R-:W-:Y:S02]  /*01b0*/  IMAD.HI.U32 R13, R7, R13, R6 ;  /* 0x0000000d070d7227 */ /* 0x000fe400078e0006 */
[----:B------:R-:W1:Y:S04]  /*01c0*/  I2F.RP R7, R9 ;  /* 0x0000000900077306 */ /* 0x000e680000209400 */
[----:B------:R-:W-:-:S04]  /*01d0*/  IMAD.HI.U32 R0, R13, R2, RZ ;  /* 0x000000020d007227 */ /* 0x000fc800078e00ff */
[----:B------:R-:W-:-:S04]  /*01e0*/  IMAD.MOV R6, RZ, RZ, -R0 ;  /* 0x000000ffff067224 */ /* 0x000fc800078e0a00 */
[C---:B------:R-:W-:Y:S01]  /*01f0*/  IMAD R6, R15.reuse, R6, R2 ;  /* 0x000000060f067224 */ /* 0x040fe200078e0202 */
[----:B-1----:R-:W1:Y:S04]  /*0200*/  MUFU.RCP R7, R7 ;  /* 0x0000000700077308 */ /* 0x002e680000001000 */
[----:B------:R-:W-:-:S13]  /*0210*/  ISETP.GT.U32.AND P1, PT, R15, R6, PT ;  /* 0x000000060f00720c */ /* 0x000fda0003f24070 */
[----:B------:R-:W-:Y:S01]  /*0220*/  @!P1 IMAD.IADD R6, R6, 0x1, -R15 ;  /* 0x0000000106069824 */ /* 0x000fe200078e0a0f */
[----:B-1----:R-:W-:Y:S01]  /*0230*/  IADD3 R20, PT, PT, R7, 0xffffffe, RZ ;  /* 0x0ffffffe07147810 */ /* 0x002fe20007ffe0ff */
[----:B------:R-:W-:-:S03]  /*0240*/  @!P1 VIADD R0, R0, 0x1 ;  /* 0x0000000100009836 */ /* 0x000fc60000000000 */
[----:B------:R-:W-:Y:S01]  /*0250*/  ISETP.GE.U32.AND P0, PT, R6, R15, PT ;  /* 0x0000000f0600720c */ /* 0x000fe20003f06070 */
[----:B------:R1:W3:Y:S02]  /*0260*/  F2I.FTZ.U32.TRUNC.NTZ R21, R20 ;  /* 0x0000001400157305 */ /* 0x0002e4000021f000 */
[----:B-1----:R-:W-:-:S10]  /*0270*/  HFMA2 R20, -RZ, RZ, 0, 0 ;  /* 0x00000000ff147431 */ /* 0x002fd400000001ff */
[----:B------:R-:W-:Y:S01]  /*0280*/  @P0 VIADD R0, R0, 0x1 ;  /* 0x0000000100000836 */ /* 0x000fe20000000000 */
[----:B------:R-:W-:Y:S01]  /*0290*/  ISETP.NE.AND P0, PT, R11, RZ, PT ;  /* 0x000000ff0b00720c */ /* 0x000fe20003f05270 */
[----:B---3--:R-:W-:-:S03]  /*02a0*/  IMAD.MOV R6, RZ, RZ, -R21 ;  /* 0x000000ffff067224 */ /* 0x008fc600078e0a15 */
[----:B------:R-:W-:Y:S02]  /*02b0*/  MOV R5, R0 ;  /* 0x0000000000057202 */ /* 0x000fe40000000f00 */
[----:B------:R-:W-:-:S03]  /*02c0*/  LOP3.LUT R0, RZ, R11, RZ, 0x33, !PT ;  /* 0x0000000bff007212 */ /* 0x000fc600078e33ff */
[----:B------:R-:W-:-:S05]  /*02d0*/  @!P2 IMAD.MOV R5, RZ, RZ, -R5 ;  /* 0x000000ffff05a224 */ /* 0x000fca00078e0a05 */
[----:B------:R-:W-:Y:S01]  /*02e0*/  SEL R8, R0, R5, !P0 ;  /* 0x0000000500087207 */ /* 0x000fe20004000000 */
[----:B------:R-:W-:-:S03]  /*02f0*/  IMAD R5, R6, R9, RZ ;  /* 0x0000000906057224 */ /* 0x000fc600078e02ff */
[----:B------:R-:W-:Y:S01]  /*0300*/  IABS R6, R8 ;  /* 0x0000000800067213 */ /* 0x000fe20000000000 */
[----:B------:R-:W-:Y:S01]  /*0310*/  IMAD.HI.U32 R20, R21, R5, R20 ;  /* 0x0000000515147227 */ /* 0x000fe200078e0014 */
[----:B------:R-:W-:-:S03]  /*0320*/  ISETP.GE.AND P2, PT, R8, RZ, PT ;  /* 0x000000ff0800720c */ /* 0x000fc60003f46270 */
[----:B------:R-:W-:Y:S01]  /*0330*/  IMAD.MOV R7, RZ, RZ, -R8 ;  /* 0x000000ffff077224 */ /* 0x000fe200078e0a08 */
[----:B------:R-:W-:Y:S01]  /*0340*/  LOP3.LUT R8, RZ, R10, RZ, 0x33, !PT ;  /* 0x0000000aff087212 */ /* 0x000fe200078e33ff */
[----:B------:R-:W-:-:S04]  /*0350*/  IMAD.HI.U32 R5, R20, R6, RZ ;  /* 0x0000000614057227 */ /* 0x000fc800078e00ff */
[----:B------:R-:W-:Y:S02]  /*0360*/  IMAD.MOV R5, RZ, RZ, -R5 ;  /* 0x000000ffff057224 */ /* 0x000fe400078e0a05 */
[----:B------:R-:W-:Y:S02]  /*0370*/  IMAD R16, R11, R7, R4 ;  /* 0x000000070b107224 */ /* 0x000fe400078e0204 */
[C---:B------:R-:W-:Y:S02]  /*0380*/  IMAD R6, R9.reuse, R5, R6 ;  /* 0x0000000509067224 */ /* 0x040fe400078e0206 */
[----:B------:R-:W-:Y:S02]  /*0390*/  IMAD R5, R10, R11, RZ ;  /* 0x0000000b0a057224 */ /* 0x000fe400078e02ff */
[----:B0-----:R-:W-:Y:S01]  /*03a0*/  IMAD R16, R16, UR5, RZ ;  /* 0x0000000510107c24 */ /* 0x001fe2000f8e02ff */
[----:B------:R-:W-:Y:S02]  /*03b0*/  ISETP.GT.U32.AND P1, PT, R9, R6, PT ;  /* 0x000000060900720c */ /* 0x000fe40003f24070 */
[----:B------:R-:W-:-:S02]  /*03c0*/  IABS R17, R5 ;  /* 0x0000000500117213 */ /* 0x000fc40000000000 */
[----:B------:R-:W-:Y:S02]  /*03d0*/  IABS R14, R16 ;  /* 0x00000010000e7213 */ /* 0x000fe40000000000 */
[----:B------:R-:W0:Y:S03]  /*03e0*/  I2F.RP R7, R17 ;  /* 0x0000001100077306 */ /* 0x000e260000209400 */
[----:B------:R-:W-:-:S04]  /*03f0*/  IMAD.HI.U32 R12, R13, R14, RZ ;  /* 0x0000000e0d0c7227 */ /* 0x000fc800078e00ff */
[----:B------:R-:W-:-:S04]  /*0400*/  @!P1 IADD3 R6, PT, PT, R6, -R9, RZ ;  /* 0x8000000906069210 */ /* 0x000fc80007ffe0ff */
[----:B------:R-:W-:Y:S01]  /*0410*/  ISETP.GT.U32.AND P1, PT, R9, R6, PT ;  /* 0x000000060900720c */ /* 0x000fe20003f24070 */
[----:B0-----:R-:W0:-:S12]  /*0420*/  MUFU.RCP R7, R7 ;  /* 0x0000000700077308 */ /* 0x001e180000001000 */
[----:B------:R-:W-:Y:S01]  /*0430*/  @!P1 IMAD.IADD R6, R6, 0x1, -R9 ;  /* 0x0000000106069824 */ /* 0x000fe200078e0a09 */
[----:B------:R-:W-:-:S03]  /*0440*/  ISETP.NE.AND P1, PT, R10, RZ, PT ;  /* 0x000000ff0a00720c */ /* 0x000fc60003f25270 */
[----:B------:R-:W-:Y:S01]  /*0450*/  IMAD.MOV.U32 R19, RZ, RZ, R6 ;  /* 0x000000ffff137224 */ /* 0x000fe200078e0006 */
[----:B------:R-:W-:-:S03]  /*0460*/  IADD3 R6, PT, PT, -R12, RZ, RZ ;  /* 0x000000ff0c067210 */ /* 0x000fc60007ffe1ff */
[----:B------:R-:W-:Y:S01]  /*0470*/  @!P2 IMAD.MOV R19, RZ, RZ, -R19 ;  /* 0x000000ffff13a224 */ /* 0x000fe200078e0a13 */
[----:B0-----:R-:W-:Y:S01]  /*0480*/  IADD3 R7, PT, PT, R7, 0xffffffe, RZ ;  /* 0x0ffffffe07077810 */ /* 0x001fe20007ffe0ff */
[C---:B------:R-:W-:Y:S02]  /*0490*/  IMAD R6, R15.reuse, R6, R14 ;  /* 0x000000060f067224 */ /* 0x040fe400078e020e */
[----:B------:R-:W-:Y:S01]  /*04a0*/  VIADD R14, R16, UR5 ;  /* 0x00000005100e7c36 */ /* 0x000fe20008000000 */
[----:B------:R-:W-:Y:S02]  /*04b0*/  SEL R19, R8, R19, !P1 ;  /* 0x0000001308137207 */ /* 0x000fe40004800000 */
[----:B------:R-:W-:Y:S01]  /*04c0*/  ISETP.GT.U32.AND P5, PT, R15, R6, PT ;  /* 0x000000060f00720c */ /* 0x000fe20003fa4070 */
[----:B------:R-:W0:Y:S01]  /*04d0*/  F2I.FTZ.U32.TRUNC.NTZ R7, R7 ;  /* 0x0000000700077305 */ /* 0x000e22000021f000 */
[----:B------:R-:W-:Y:S01]  /*04e0*/  IABS R22, R14 ;  /* 0x0000000e00167213 */ /* 0x000fe20000000000 */
[----:B--2---:R-:W-:Y:S01]  /*04f0*/  IMAD R19, R19, UR4, RZ ;  /* 0x0000000413137c24 */ /* 0x004fe2000f8e02ff */
[----:B------:R-:W-:-:S02]  /*0500*/  LOP3.LUT R14, R14, R11, RZ, 0x3c, !PT ;  /* 0x0000000b0e0e7212 */ /* 0x000fc400078e3cff */
[----:B------:R-:W-:Y:S01]  /*0510*/  LOP3.LUT R16, R16, R11, RZ, 0x3c, !PT ;  /* 0x0000000b10107212 */ /* 0x000fe200078e3cff */
[----:B------:R-:W-:Y:S01]  /*0520*/  VIADD R21, R19, UR4 ;  /* 0x0000000413157c36 */ /* 0x000fe20008000000 */
[----:B------:R-:W-:Y:S01]  /*0530*/  IABS R24, R19 ;  /* 0x0000001300187213 */ /* 0x000fe20000000000 */
[----:B------:R-:W-:Y:S01]  /*0540*/  IMAD.HI.U32 R13, R13, R22, RZ ;  /* 0x000000160d0d7227 */ /* 0x000fe200078e00ff */
[----:B------:R-:W-:Y:S01]  /*0550*/  LOP3.LUT R19, R19, R10, RZ, 0x3c, !PT ;  /* 0x0000000a13137212 */ /* 0x000fe200078e3cff */
[----:B------:R-:W1:Y:S01]  /*0560*/  LDCU.64 UR4, c[0x0][0x358] ;  /* 0x00006b00ff0477ac */ /* 0x000e620008000a00 */
[----:B------:R-:W-:Y:S01]  /*0570*/  IABS R23, R21 ;  /* 0x0000001500177213 */ /* 0x000fe20000000000 */
[----:B------:R-:W-:Y:S01]  /*0580*/  @!P5 IMAD.IADD R6, R6, 0x1, -R15 ;  /* 0x000000010606d824 */ /* 0x000fe200078e0a0f */
[----:B------:R-:W-:Y:S01]  /*0590*/  IADD3 R25, PT, PT, -R13, RZ, RZ ;  /* 0x000000ff0d197210 */ /* 0x000fe20007ffe1ff */
[----:B------:R-:W-:Y:S01]  /*05a0*/  IMAD.HI.U32 R18, R20, R24, RZ ;  /* 0x0000001814127227 */ /* 0x000fe200078e00ff */
[----:B------:R-:W-:-:S02]  /*05b0*/  LOP3.LUT R21, R21, R10, RZ, 0x3c, !PT ;  /* 0x0000000a15157212 */ /* 0x000fc400078e3cff */
[----:B------:R-:W-:Y:S01]  /*05c0*/  ISETP.GE.U32.AND P2, PT, R6, R15, PT ;  /* 0x0000000f0600720c */ /* 0x000fe20003f46070 */
[----:B------:R-:W-:Y:S02]  /*05d0*/  IMAD.MOV R6, RZ, RZ, -R18 ;  /* 0x000000ffff067224 */ /* 0x000fe400078e0a12 */
[----:B------:R-:W-:-:S04]  /*05e0*/  IMAD.HI.U32 R20, R20, R23, RZ ;  /* 0x0000001714147227 */ /* 0x000fc800078e00ff */
[----:B------:R-:W-:Y:S01]  /*05f0*/  IMAD R24, R9, R6, R24 ;  /* 0x0000000609187224 */ /* 0x000fe200078e0218 */
[----:B------:R-:W-:Y:S01]  /*0600*/  IADD3 R26, PT, PT, -R20, RZ, RZ ;  /* 0x000000ff141a7210 */ /* 0x000fe20007ffe1ff */
[----:B0-----:R-:W-:Y:S02]  /*0610*/  IMAD.MOV R28, RZ, RZ, -R7 ;  /* 0x000000ffff1c7224 */ /* 0x001fe400078e0a07 */
[----:B------:R-:W-:Y:S01]  /*0620*/  IMAD R22, R15, R25, R22 ;  /* 0x000000190f167224 */ /* 0x000fe200078e0216 */
[----:B------:R-:W-:Y:S01]  /*0630*/  ISETP.GT.U32.AND P4, PT, R9, R24, PT ;  /* 0x000000180900720c */ /* 0x000fe20003f84070 */
[----:B------:R-:W-:Y:S02]  /*0640*/  IMAD R25, R28, R17, RZ ;  /* 0x000000111c197224 */ /* 0x000fe400078e02ff */
[----:B------:R-:W-:Y:S01]  /*0650*/  IMAD.MOV.U32 R6, RZ, RZ, RZ ;  /* 0x000000ffff067224 */ /* 0x000fe200078e00ff */
[----:B------:R-:W-:Y:S01]  /*0660*/  ISETP.GT.U32.AND P3, PT, R15, R22, PT ;  /* 0x000000160f00720c */ /* 0x000fe20003f64070 */
[----:B------:R-:W-:-:S02]  /*0670*/  IMAD R26, R9, R26, R23 ;  /* 0x0000001a091a7224 */ /* 0x000fc400078e0217 */
[----:B------:R-:W-:Y:S01]  /*0680*/  IMAD.HI.U32 R7, R7, R25, R6 ;  /* 0x0000001907077227 */ /* 0x000fe200078e0006 */
[----:B------:R-:W-:Y:S02]  /*0690*/  IABS R6, R5 ;  /* 0x0000000500067213 */ /* 0x000fe40000000000 */
[----:B------:R-:W-:Y:S01]  /*06a0*/  ISETP.GT.U32.AND P6, PT, R9, R26, PT ;  /* 0x0000001a0900720c */ /* 0x000fe20003fc4070 */
[----:B------:R-:W-:Y:S02]  /*06b0*/  @!P5 VIADD R12, R12, 0x1 ;  /* 0x000000010c0cd836 */ /* 0x000fe40000000000 */
[----:B------:R-:W-:Y:S01]  /*06c0*/  IMAD.MOV R6, RZ, RZ, -R6 ;  /* 0x000000ffff067224 */ /* 0x000fe200078e0a06 */
[-C--:B------:R-:W-:Y:S01]  /*06d0*/  @!P4 IADD3 R24, PT, PT, R24, -R9.reuse, RZ ;  /* 0x800000091818c210 */ /* 0x080fe20007ffe0ff */
[----:B------:R-:W-:Y:S01]  /*06e0*/  IMAD.HI.U32 R7, R7, R2, RZ ;  /* 0x0000000207077227 */ /* 0x000fe200078e00ff */
[----:B------:R-:W-:Y:S02]  /*06f0*/  @!P4 IADD3 R18, PT, PT, R18, 0x1, RZ ;  /* 0x000000011212c810 */ /* 0x000fe40007ffe0ff */
[----:B------:R-:W-:Y:S01]  /*0700*/  ISETP.GE.U32.AND P5, PT, R24, R9, PT ;  /* 0x000000091800720c */ /* 0x000fe20003fa6070 */
[----:B------:R-:W-:Y:S01]  /*0710*/  IMAD R6, R7, R6, R2 ;  /* 0x0000000607067224 */ /* 0x000fe200078e0202 */
[----:B------:R-:W-:Y:S01]  /*0720*/  ISETP.GE.AND P4, PT, R19, RZ, PT ;  /* 0x000000ff1300720c */ /* 0x000fe20003f86270 */
[----:B------:R-:W-:-:S02]  /*0730*/  @P2 VIADD R12, R12, 0x1 ;  /* 0x000000010c0c2836 */ /* 0x000fc40000000000 */
[-C--:B------:R-:W-:Y:S01]  /*0740*/  @!P6 IADD3 R26, PT, PT, R26, -R9.reuse, RZ ;  /* 0x800000091a1ae210 */ /* 0x080fe20007ffe0ff */
[----:B------:R-:W-:Y:S01]  /*0750*/  @!P3 VIADD R13, R13, 0x1 ;  /* 0x000000010d0db836 */ /* 0x000fe20000000000 */
[----:B------:R-:W-:Y:S01]  /*0760*/  ISETP.GT.U32.AND P2, PT, R17, R6, PT ;  /* 0x000000061100720c */ /* 0x000fe20003f44070 */
[----:B------:R-:W-:Y:S01]  /*0770*/  @!P3 IMAD.IADD R22, R22, 0x1, -R15 ;  /* 0x000000011616b824 */ /* 0x000fe200078e0a0f */
[----:B------:R-:W-:Y:S01]  /*0780*/  ISETP.GE.U32.AND P3, PT, R26, R9, PT ;  /* 0x000000091a00720c */ /* 0x000fe20003f66070 */
[----:B------:R-:W-:Y:S01]  /*0790*/  IMAD R10, R3, R10, RZ ;  /* 0x0000000a030a7224 */ /* 0x000fe200078e02ff */
[----:B------:R-:W-:Y:S02]  /*07a0*/  @!P6 IADD3 R20, PT, PT, R20, 0x1, RZ ;  /* 0x000000011414e810 */ /* 0x000fe40007ffe0ff */
[----:B------:R-:W-:Y:S01]  /*07b0*/  @P5 VIADD R18, R18, 0x1 ;  /* 0x0000000112125836 */ /* 0x000fe20000000000 */
[----:B------:R-:W-:-:S03]  /*07c0*/  ISETP.GE.AND P5, PT, R21, RZ, PT ;  /* 0x000000ff1500720c */ /* 0x000fc60003fa6270 */
[----:B------:R-:W-:Y:S01]  /*07d0*/  @!P4 IMAD.MOV R18, RZ, RZ, -R18 ;  /* 0x000000ffff12c224 */ /* 0x000fe200078e0a12 */
[----:B------:R-:W-:Y:S02]  /*07e0*/  ISETP.GE.AND P4, PT, R16, RZ, PT ;  /* 0x000000ff1000720c */ /* 0x000fe40003f86270 */
[----:B------:R-:W-:Y:S02]  /*07f0*/  @!P2 IMAD.IADD R6, R6, 0x1, -R17 ;  /* 0x000000010606a824 */ /* 0x000fe400078e0a11 */
[----:B------:R-:W-:Y:S01]  /*0800*/  @P3 VIADD R20, R20, 0x1 ;  /* 0x0000000114143836 */ /* 0x000fe20000000000 */
[----:B------:R-:W-:Y:S01]  /*0810*/  SEL R9, R8, R18, !P1 ;  /* 0x0000001208097207 */ /* 0x000fe20004800000 */
[----:B------:R-:W-:Y:S01]  /*0820*/  @!P2 VIADD R7, R7, 0x1 ;  /* 0x000000010707a836 */ /* 0x000fe20000000000 */
[----:B------:R-:W-:Y:S02]  /*0830*/  ISETP.GE.U32.AND P6, PT, R6, R17, PT ;  /* 0x000000110600720c */ /* 0x000fe40003fc6070 */
[----:B------:R-:W-:-:S02]  /*0840*/  @!P5 IADD3 R20, PT, PT, -R20, RZ, RZ ;  /* 0x000000ff1414d210 */ /* 0x000fc40007ffe1ff */
[----:B------:R-:W-:Y:S02]  /*0850*/  LOP3.LUT R6, R4, R5, RZ, 0x3c, !PT ;  /* 0x0000000504067212 */ /* 0x000fe400078e3cff */
[----:B------:R-:W-:Y:S02]  /*0860*/  SEL R8, R8, R20, !P1 ;  /* 0x0000001408087207 */ /* 0x000fe40004800000 */
[----:B------:R-:W-:Y:S02]  /*0870*/  ISETP.GE.AND P1, PT, R6, RZ, PT ;  /* 0x000000ff0600720c */ /* 0x000fe40003f26270 */
[----:B------:R-:W-:Y:S01]  /*0880*/  ISETP.GE.U32.AND P3, PT, R22, R15, PT ;  /* 0x0000000f1600720c */ /* 0x000fe20003f66070 */
[----:B------:R-:W-:Y:S01]  /*0890*/  IMAD.MOV.U32 R15, RZ, RZ, R12 ;  /* 0x000000ffff0f7224 */ /* 0x000fe200078e000c */
[----:B------:R-:W-:Y:S02]  /*08a0*/  ISETP.GE.AND P5, PT, R14, RZ, PT ;  /* 0x000000ff0e00720c */ /* 0x000fe40003fa6270 */
[----:B------:R-:W-:-:S02]  /*08b0*/  @P6 IADD3 R7, PT, PT, R7, 0x1, RZ ;  /* 0x0000000107076810 */ /* 0x000fc40007ffe0ff */
[----:B------:R-:W-:Y:S02]  /*08c0*/  ISETP.NE.AND P2, PT, R5, RZ, PT ;  /* 0x000000ff0500720c */ /* 0x000fe40003f45270 */
[----:B------:R-:W-:Y:S01]  /*08d0*/  @!P4 IADD3 R15, PT, PT, -R15, RZ, RZ ;  /* 0x000000ff0f0fc210 */ /* 0x000fe20007ffe1ff */
[----:B------:R-:W-:-:S03]  /*08e0*/  IMAD.MOV.U32 R12, RZ, RZ, R7 ;  /* 0x000000ffff0c7224 */ /* 0x000fc600078e0007 */
[----:B------:R-:W-:Y:S01]  /*08f0*/  SEL R7, R0, R15, !P0 ;  /* 0x0000000f00077207 */ /* 0x000fe20004000000 */
[----:B------:R-:W-:Y:S01]  /*0900*/  @!P1 IMAD.MOV R12, RZ, RZ, -R12 ;  /* 0x000000ffff0c9224 */ /* 0x000fe200078e0a0c */
[----:B------:R-:W-:Y:S01]  /*0910*/  ISETP.GT.AND P1, PT, R8, R9, PT ;  /* 0x000000090800720c */ /* 0x000fe20003f24270 */
[----:B------:R-:W-:-:S04]  /*0920*/  @P3 VIADD R13, R13, 0x1 ;  /* 0x000000010d0d3836 */ /* 0x000fc80000000000 */
[----:B------:R-:W-:Y:S01]  /*0930*/  @!P5 IMAD.MOV R13, RZ, RZ, -R13 ;  /* 0x000000ffff0dd224 */ /* 0x000fe200078e0a0d */
[----:B------:R-:W-:Y:S02]  /*0940*/  @!P2 LOP3.LUT R12, RZ, R5, RZ, 0x33, !PT ;  /* 0x00000005ff0ca212 */ /* 0x000fe400078e33ff */
[----:B------:R-:W-:Y:S02]  /*0950*/  MOV R5, RZ ;  /* 0x000000ff00057202 */ /* 0x000fe40000000f00 */
[----:B------:R-:W-:Y:S01]  /*0960*/  SEL R6, R0, R13, !P0 ;  /* 0x0000000d00067207 */ /* 0x000fe20004000000 */
[----:B------:R-:W-:-:S04]  /*0970*/  IMAD R13, R10, R11, RZ ;  /* 0x0000000b0a0d7224 */ /* 0x000fc800078e02ff */
[----:B------:R-:W-:Y:S01]  /*0980*/  IMAD.IADD R0, R6, 0x1, -R7 ;  /* 0x0000000106007824 */ /* 0x000fe200078e0a07 */
[----:B-1----:R-:W-:Y:S06]  /*0990*/  @!P1 BRA `(.L_x_1) ;  /* 0x0000000800c49947 */ /* 0x002fec0003800000 */
[----:B------:R-:W-:Y:S02]  /*09a0*/  IABS R16, R13 ;  /* 0x0000000d00107213 */ /* 0x000fe40000000000 */
[----:B------:R-:W-:Y:S02]  /*09b0*/  IABS R5, R3 ;  /* 0x0000000300057213 */ /* 0x000fe40000000000 */
[----:B------:R-:W0:Y:S01]  /*09c0*/  I2F.RP R17, R16 ;  /* 0x0000001000117306 */ /* 0x000e220000209400 */
[----:B------:R-:W-:Y:S02]  /*09d0*/  IABS R20, R13 ;  /* 0x0000000d00147213 */ /* 0x000fe40000000000 */
[----:B------:R-:W-:-:S05]  /*09e0*/  ISETP.GE.AND P4, PT, R12, RZ, PT ;  /* 0x000000ff0c00720c */ /* 0x000fca0003f86270 */
[----:B------:R-:W1:Y:S08]  /*09f0*/  I2F.RP R18, R5 ;  /* 0x0000000500127306 */ /* 0x000e700000209400 */
[----:B0-----:R-:W0:Y:S08]  /*0a00*/  MUFU.RCP R17, R17 ;  /* 0x0000001100117308 */ /* 0x001e300000001000 */
[----:B-1----:R-:W1:Y:S01]  /*0a10*/  MUFU.RCP R18, R18 ;  /* 0x0000001200127308 */ /* 0x002e620000001000 */
[----:B0-----:R-:W-:-:S07]  /*0a20*/  VIADD R14, R17, 0xffffffe ;  /* 0x0ffffffe110e7836 */ /* 0x001fce0000000000 */
[----:B------:R0:W2:Y:S01]  /*0a30*/  F2I.FTZ.U32.TRUNC.NTZ R15, R14 ;  /* 0x0000000e000f7305 */ /* 0x0000a2000021f000 */
[----:B-1----:R-:W-:-:S07]  /*0a40*/  IADD3 R10, PT, PT, R18, 0xffffffe, RZ ;  /* 0x0ffffffe120a7810 */ /* 0x002fce0007ffe0ff */
[----:B------:R1:W3:Y:S01]  /*0a50*/  F2I.FTZ.U32.TRUNC.NTZ R11, R10 ;  /* 0x0000000a000b7305 */ /* 0x0002e2000021f000 */
[----:B0-----:R-:W-:Y:S01]  /*0a60*/  MOV R14, RZ ;  /* 0x000000ff000e7202 */ /* 0x001fe20000000f00 */
[----:B--2---:R-:W-:Y:S02]  /*0a70*/  IMAD.MOV R19, RZ, RZ, -R15 ;  /* 0x000000ffff137224 */ /* 0x004fe400078e0a0f */
[----:B-1----:R-:W-:Y:S02]  /*0a80*/  IMAD.MOV.U32 R10, RZ, RZ, RZ ;  /* 0x000000ffff0a7224 */ /* 0x002fe400078e00ff */
[----:B------:R-:W-:Y:S02]  /*0a90*/  IMAD R19, R19, R16, RZ ;  /* 0x0000001013137224 */ /* 0x000fe400078e02ff */
[----:B---3--:R-:W-:Y:S02]  /*0aa0*/  IMAD.MOV R22, RZ, RZ, -R11 ;  /* 0x000000ffff167224 */ /* 0x008fe400078e0a0b */
[----:B------:R-:W-:Y:S01]  /*0ab0*/  IMAD.HI.U32 R15, R15, R19, R14 ;  /* 0x000000130f0f7227 */ /* 0x000fe200078e000e */
[----:B------:R-:W-:-:S03]  /*0ac0*/  IABS R14, R12 ;  /* 0x0000000c000e7213 */ /* 0x000fc60000000000 */
[----:B------:R-:W-:Y:S02]  /*0ad0*/  IMAD R17, R22, R5, RZ ;  /* 0x0000000516117224 */ /* 0x000fe400078e02ff */
[----:B------:R-:W-:-:S04]  /*0ae0*/  IMAD.HI.U32 R15, R15, R2, RZ ;  /* 0x000000020f0f7227 */ /* 0x000fc800078e00ff */
[----:B------:R-:W-:Y:S01]  /*0af0*/  IMAD.HI.U32 R10, R11, R17, R10 ;  /* 0x000000110b0a7227 */ /* 0x000fe200078e000a */
[----:B------:R-:W-:-:S03]  /*0b00*/  LOP3.LUT R17, R0, 0x3, RZ, 0xc0, !PT ;  /* 0x0000000300117812 */ /* 0x000fc600078ec0ff */
[----:B------:R-:W-:Y:S02]  /*0b10*/  IMAD.MOV R11, RZ, RZ, -R20 ;  /* 0x000000ffff0b7224 */ /* 0x000fe400078e0a14 */
[----:B------:R-:W-:-:S04]  /*0b20*/  IMAD.HI.U32 R10, R10, R14, RZ ;  /* 0x0000000e0a0a7227 */ /* 0x000fc800078e00ff */
[----:B------:R-:W-:Y:S01]  /*0b30*/  IMAD R11, R15, R11, R2 ;  /* 0x0000000b0f0b7224 */ /* 0x000fe200078e0202 */
[----:B------:R-:W-:-:S04]  /*0b40*/  IADD3 R10, PT, PT, -R10, RZ, RZ ;  /* 0x000000ff0a0a7210 */ /* 0x000fc80007ffe1ff */
[----:B------:R-:W-:Y:S01]  /*0b50*/  ISETP.GT.U32.AND P1, PT, R16, R11, PT ;  /* 0x0000000b1000720c */ /* 0x000fe20003f24070 */
[----:B------:R-:W-:Y:S01]  /*0b60*/  IMAD R2, R5, R10, R14 ;  /* 0x0000000a05027224 */ /* 0x000fe200078e020e */
[----:B------:R-:W-:-:S04]  /*0b70*/  LOP3.LUT R10, R4, R13, RZ, 0x3c, !PT ;  /* 0x0000000d040a7212 */ /* 0x000fc800078e3cff */
[----:B------:R-:W-:-:S07]  /*0b80*/  ISETP.GT.U32.AND P2, PT, R5, R2, PT ;  /* 0x000000020500720c */ /* 0x000fce0003f44070 */
[----:B------:R-:W-:Y:S01]  /*0b90*/  @!P1 IMAD.IADD R11, R11, 0x1, -R16 ;  /* 0x000000010b0b9824 */ /* 0x000fe200078e0a10 */
[----:B------:R-:W-:Y:S02]  /*0ba0*/  @!P1 IADD3 R15, PT, PT, R15, 0x1, RZ ;  /* 0x000000010f0f9810 */ /* 0x000fe40007ffe0ff */
[----:B------:R-:W-:Y:S02]  /*0bb0*/  ISETP.NE.AND P1, PT, R13, RZ, PT ;  /* 0x000000ff0d00720c */ /* 0x000fe40003f25270 */
[----:B------:R-:W-:Y:S01]  /*0bc0*/  ISETP.GE.U32.AND P0, PT, R11, R16, PT ;  /* 0x000000100b00720c */ /* 0x000fe20003f06070 */
[----:B------:R-:W-:Y:S01]  /*0bd0*/  @!P2 IMAD.IADD R2, R2, 0x1, -R5 ;  /* 0x000000010202a824 */ /* 0x000fe200078e0a05 */
[----:B------:R-:W-:Y:S02]  /*0be0*/  ISETP.GE.AND P2, PT, R10, RZ, PT ;  /* 0x000000ff0a00720c */ /* 0x000fe40003f46270 */
[----:B------:R-:W0:Y:S01]  /*0bf0*/  LDC.64 R10, c[0x0][0x380] ;  /* 0x0000e000ff0a7b82 */ /* 0x000e220000000a00 */
[----:B------:R-:W-:-:S02]  /*0c00*/  LOP3.LUT R16, R0, 0xf, RZ, 0xc0, !PT ;  /* 0x0000000f00107812 */ /* 0x000fc400078ec0ff */
[----:B------:R-:W-:-:S06]  /*0c10*/  ISETP.GT.U32.AND P3, PT, R5, R2, PT ;  /* 0x000000020500720c */ /* 0x000fcc0003f64070 */
[----:B------:R-:W-:Y:S01]  /*0c20*/  @P0 VIADD R15, R15, 0x1 ;  /* 0x000000010f0f0836 */ /* 0x000fe20000000000 */
[----:B------:R-:W-:-:S03]  /*0c30*/  ISETP.NE.AND P0, PT, R3, RZ, PT ;  /* 0x000000ff0300720c */ /* 0x000fc60003f05270 */
[----:B------:R-:W-:Y:S01]  /*0c40*/  IMAD.MOV.U32 R12, RZ, RZ, R15 ;  /* 0x000000ffff0c7224 */ /* 0x000fe200078e000f */
[----:B------:R-:W-:Y:S02]  /*0c50*/  LOP3.LUT R15, R0, 0x7, RZ, 0xc0, !PT ;  /* 0x00000007000f7812 */ /* 0x000fe400078ec0ff */
[----:B------:R-:W-:Y:S01]  /*0c60*/  @!P3 IADD3 R2, PT, PT, R2, -R5, RZ ;  /* 0x800000050202b210 */ /* 0x000fe20007ffe0ff */
[----:B------:R-:W-:Y:S01]  /*0c70*/  @!P2 IMAD.MOV R12, RZ, RZ, -R12 ;  /* 0x000000ffff0ca224 */ /* 0x000fe200078e0a0c */
[----:B------:R-:W-:Y:S01]  /*0c80*/  @!P1 LOP3.LUT R12, RZ, R13, RZ, 0x33, !PT ;  /* 0x0000000dff0c9212 */ /* 0x000fe200078e33ff */
[----:B------:R-:W-:Y:S01]  /*0c90*/  VIADD R5, R16, 0xffffffff ;  /* 0xffffffff10057836 */ /* 0x000fe20000000000 */
[----:B------:R-:W-:Y:S01]  /*0ca0*/  IADD3 R13, PT, PT, R15, -0x1, RZ ;  /* 0xffffffff0f0d7810 */ /* 0x000fe20007ffe0ff */
[----:B------:R-:W-:Y:S02]  /*0cb0*/  IMAD.MOV.U32 R14, RZ, RZ, R2 ;  /* 0x000000ffff0e7224 */ /* 0x000fe400078e0002 */
[----:B------:R-:W-:Y:S01]  /*0cc0*/  IMAD.IADD R2, R7, 0x1, -R6 ;  /* 0x0000000107027824 */ /* 0x000fe200078e0a06 */
[----:B------:R-:W-:Y:S01]  /*0cd0*/  ISETP.GE.U32.AND P1, PT, R5, 0x7, PT ;  /* 0x000000070500780c */ /* 0x000fe20003f26070 */
[----:B------:R-:W-:Y:S01]  /*0ce0*/  IMAD.MOV.U32 R5, RZ, RZ, RZ ;  /* 0x000000ffff057224 */ /* 0x000fe200078e00ff */
[----:B------:R-:W-:-:S02]  /*0cf0*/  @!P4 IADD3 R14, PT, PT, -R14, RZ, RZ ;  /* 0x000000ff0e0ec210 */ /* 0x000fc40007ffe1ff */
[-C--:B------:R-:W-:Y:S02]  /*0d00*/  @!P0 LOP3.LUT R14, RZ, R3.reuse, RZ, 0x33, !PT ;  /* 0x00000003ff0e8212 */ /* 0x080fe400078e33ff */
[----:B------:R-:W-:Y:S02]  /*0d10*/  ISETP.GT.U32.AND P2, PT, R2, -0x10, PT ;  /* 0xfffffff00200780c */ /* 0x000fe40003f44070 */
[----:B0-----:R-:W-:Y:S01]  /*0d20*/  IADD3 R2, P3, PT, R10, 0x20, RZ ;  /* 0x000000200a027810 */ /* 0x001fe20007f7e0ff */
[----:B------:R-:W-:Y:S01]  /*0d30*/  IMAD R14, R12, R3, R14 ;  /* 0x000000030c0e7224 */ /* 0x000fe200078e020e */
[----:B------:R-:W-:Y:S02]  /*0d40*/  LOP3.LUT R12, R0, 0xfffffff0, RZ, 0xc0, !PT ;  /* 0xfffffff0000c7812 */ /* 0x000fe400078ec0ff */
[----:B------:R-:W-:Y:S01]  /*0d50*/  ISETP.GE.U32.AND P0, PT, R13, 0x3, PT ;  /* 0x000000030d00780c */ /* 0x000fe20003f06070 */
[----:B------:R-:W-:Y:S01]  /*0d60*/  IMAD.X R3, RZ, RZ, R11, P3 ;  /* 0x000000ffff037224 */ /* 0x000fe200018e060b */
[----:B------:R-:W-:Y:S01]  /*0d70*/  MOV R13, R9 ;  /* 0x00000009000d7202 */ /* 0x000fe20000000f00 */
[----:B------:R-:W-:-:S10]  /*0d80*/  IMAD.MOV R12, RZ, RZ, -R12 ;  /* 0x000000ffff0c7224 */ /* 0x000fd400078e0a0c */
.L_x_11:
[----:B------:R-:W-:Y:S01]  /*0d90*/  ISETP.GE.AND P3, PT, R7, R6, PT ;  /* 0x000000060700720c */ /* 0x000fe20003f66270 */
[----:B------:R-:W-:-:S12]  /*0da0*/  BSSY.RECONVERGENT B0, `(.L_x_2) ;  /* 0x000006d000007945 */ /* 0x000fd80003800200 */
[----:B------:R-:W-:Y:S05]  /*0db0*/  @P3 BRA `(.L_x_3) ;  /* 0x0000000400ac3947 */ /* 0x000fea0003800000 */
[----:B------:R-:W0:Y:S01]  /*0dc0*/  LDCU UR6, c[0x0][0x398] ;  /* 0x00007300ff0677ac */ /* 0x000e220008000800 */
[----:B------:R-:W-:Y:S01]  /*0dd0*/  BSSY.RECONVERGENT B2, `(.L_x_4) ;  /* 0x000002f000027945 */ /* 0x000fe20003800200 */
[----:B------:R-:W-:Y:S01]  /*0de0*/  ISETP.NE.AND P4, PT, R16, RZ, PT ;  /* 0x000000ff1000720c */ /* 0x000fe20003f85270 */
[----:B------:R-:W-:Y:S02]  /*0df0*/  IMAD.MOV.U32 R19, RZ, RZ, R7 ;  /* 0x000000ffff137224 */ /* 0x000fe400078e0007 */
[----:B0-----:R-:W-:Y:S01]  /*0e00*/  IMAD R18, R14, UR6, R13 ;  /* 0x000000060e127c24 */ /* 0x001fe2000f8e020d */
[----:B------:R-:W-:Y:S09]  /*0e10*/  @P2 BRA `(.L_x_5) ;  /* 0x0000000000a82947 */ /* 0x000ff20003800000 */
[----:B------:R-:W0:Y:S01]  /*0e20*/  LDCU UR6, c[0x0][0x39c] ;  /* 0x00007380ff0677ac */ /* 0x000e220008000800 */
[----:B------:R-:W-:Y:S01]  /*0e30*/  MOV R20, R12 ;  /* 0x0000000c00147202 */ /* 0x000fe20000000f00 */
[--C-:B------:R-:W-:Y:S02]  /*0e40*/  IMAD.MOV.U32 R19, RZ, RZ, R7.reuse ;  /* 0x000000ffff137224 */ /* 0x100fe400078e0007 */
[----:B0-----:R-:W-:-:S07]  /*0e50*/  IMAD R21, R18, UR6, R7 ;  /* 0x0000000612157c24 */ /* 0x001fce000f8e0207 */
.L_x_6:
[----:B------:R-:W-:-:S05]  /*0e60*/  IMAD.WIDE R10, R21, 0x4, R2 ;  /* 0x00000004150a7825 */ /* 0x000fca00078e0202 */
[----:B------:R-:W2:Y:S04]  /*0e70*/  LDG.E R26, desc[UR4][R10.64+-0x20] ;  /* 0xffffe0040a1a7981 */ /* 0x000ea8000c1e1900 */
[----:B------:R-:W3:Y:S04]  /*0e80*/  LDG.E R25, desc[UR4][R10.64+-0x1c] ;  /* 0xffffe4040a197981 */ /* 0x000ee8000c1e1900 */
[----:B------:R-:W4:Y:S04]  /*0e90*/  LDG.E R24, desc[UR4][R10.64+-0x18] ;  /* 0xffffe8040a187981 */ /* 0x000f28000c1e1900 */
[----:B------:R-:W5:Y:S04]  /*0ea0*/  LDG.E R23, desc[UR4][R10.64+-0x14] ;  /* 0xffffec040a177981 */ /* 0x000f68000c1e1900 */
[----:B------:R-:W5:Y:S01]  /*0eb0*/  LDG.E R22, desc[UR4][R10.64+-0x10] ;  /* 0xfffff0040a167981 */ /* 0x000f62000c1e1900 */
[----:B--2---:R-:W-:-:S03]  /*0ec0*/  FADD R26, R26, R5 ;  /* 0x000000051a1a7221 */ /* 0x004fc60000000000 */
[----:B------:R-:W2:Y:S01]  /*0ed0*/  LDG.E R5, desc[UR4][R10.64+-0xc] ;  /* 0xfffff4040a057981 */ /* 0x000ea2000c1e1900 */
[----:B---3--:R-:W-:-:S03]  /*0ee0*/  FADD R27, R26, R25 ;  /* 0x000000191a1b7221 */ /* 0x008fc60000000000 */
[----:B------:R-:W3:Y:S01]  /*0ef0*/  LDG.E R25, desc[UR4][R10.64+-0x8] ;  /* 0xfffff8040a197981 */ /* 0x000ee2000c1e1900 */
[----:B----4-:R-:W-:-:S03]  /*0f00*/  FADD R26, R27, R24 ;  /* 0x000000181b1a7221 */ /* 0x010fc60000000000 */
[----:B------:R-:W4:Y:S01]  /*0f10*/  LDG.E R24, desc[UR4][R10.64+-0x4] ;  /* 0xfffffc040a187981 */ /* 0x000f22000c1e1900 */
[----:B-----5:R-:W-:-:S03]  /*0f20*/  FADD R27, R26, R23 ;  /* 0x000000171a1b7221 */ /* 0x020fc60000000000 */
[----:B------:R-:W5:Y:S01]  /*0f30*/  LDG.E R23, desc[UR4][R10.64] ;  /* 0x000000040a177981 */ /* 0x000f62000c1e1900 */
[----:B------:R-:W-:-:S03]  /*0f40*/  FADD R26, R27, R22 ;  /* 0x000000161b1a7221 */ /* 0x000fc60000000000 */
        /* <DEDUP_REMOVED lines=10> */
[----:B------:R-:W5:Y:S04]  /*0ff0*/  LDG.E R22, desc[UR4][R10.64+0x18] ;  /* 0x000018040a167981 */ /* 0x000f68000c1e1900 */
[----:B------:R-:W5:Y:S01]  /*1000*/  LDG.E R26, desc[UR4][R10.64+0x1c] ;  /* 0x00001c040a1a7981 */ /* 0x000f62000c1e1900 */
[----:B------:R-:W-:Y:S01]  /*1010*/  VIADD R20, R20, 0x10 ;  /* 0x0000001014147836 */ /* 0x000fe20000000000 */
[----:B------:R-:W-:Y:S01]  /*1020*/  IADD3 R19, PT, PT, R19, 0x10, RZ ;  /* 0x0000001013137810 */ /* 0x000fe20007ffe0ff */
[----:B------:R-:W-:-:S03]  /*1030*/  VIADD R21, R21, 0x10 ;  /* 0x0000001015157836 */ /* 0x000fc60000000000 */
[----:B------:R-:W-:Y:S01]  /*1040*/  ISETP.NE.AND P3, PT, R20, RZ, PT ;  /* 0x000000ff1400720c */ /* 0x000fe20003f65270 */
[----:B--2---:R-:W-:-:S04]  /*1050*/  FADD R28, R28, R5 ;  /* 0x000000051c1c7221 */ /* 0x004fc80000000000 */
[----:B---3--:R-:W-:-:S04]  /*1060*/  FADD R25, R28, R25 ;  /* 0x000000191c197221 */ /* 0x008fc80000000000 */
[----:B----4-:R-:W-:-:S04]  /*1070*/  FADD R24, R25, R24 ;  /* 0x0000001819187221 */ /* 0x010fc80000000000 */
[----:B-----5:R-:W-:-:S04]  /*1080*/  FADD R23, R24, R23 ;  /* 0x0000001718177221 */ /* 0x020fc80000000000 */
[----:B------:R-:W-:-:S04]  /*1090*/  FADD R23, R23, R22 ;  /* 0x0000001617177221 */ /* 0x000fc80000000000 */
[----:B------:R-:W-:Y:S01]  /*10a0*/  FADD R5, R23, R26 ;  /* 0x0000001a17057221 */ /* 0x000fe20000000000 */
[----:B------:R-:W-:Y:S06]  /*10b0*/  @P3 BRA `(.L_x_6) ;  /* 0xfffffffc00683947 */ /* 0x000fec000383ffff */
.L_x_5:
[----:B------:R-:W-:Y:S05]  /*10c0*/  BSYNC.RECONVERGENT B2 ;  /* 0x0000000000027941 */ /* 0x000fea0003800200 */
.L_x_4:
[----:B------:R-:W-:Y:S05]  /*10d0*/  @!P4 BRA `(.L_x_3) ;  /* 0x0000000000e4c947 */ /* 0x000fea0003800000 */
[----:B------:R-:W-:Y:S01]  /*10e0*/  BSSY.RECONVERGENT B2, `(.L_x_7) ;  /* 0x0000018000027945 */ /* 0x000fe20003800200 */
[----:B------:R-:W-:-:S03]  /*10f0*/  ISETP.NE.AND P3, PT, R15, RZ, PT ;  /* 0x000000ff0f00720c */ /* 0x000fc60003f65270 */
[----:B------:R-:W-:Y:S10]  /*1100*/  @!P1 BRA `(.L_x_8) ;  /* 0x0000000000549947 */ /* 0x000ff40003800000 */
[----:B------:R-:W0:Y:S01]  /*1110*/  LDC.64 R10, c[0x0][0x380] ;  /* 0x0000e000ff0a7b82 */ /* 0x000e220000000a00 */
[----:B------:R-:W1:Y:S02]  /*1120*/  LDCU UR6, c[0x0][0x39c] ;  /* 0x00007380ff0677ac */ /* 0x000e640008000800 */
[----:B-1----:R-:W-:-:S04]  /*1130*/  IMAD R21, R18, UR6, R19 ;  /* 0x0000000612157c24 */ /* 0x002fc8000f8e0213 */
[----:B0-----:R-:W-:-:S05]  /*1140*/  IMAD.WIDE R10, R21, 0x4, R10 ;  /* 0x00000004150a7825 */ /* 0x001fca00078e020a */
[----:B------:R-:W2:Y:S04]  /*1150*/  LDG.E R26, desc[UR4][R10.64] ;  /* 0x000000040a1a7981 */ /* 0x000ea8000c1e1900 */
[----:B------:R-:W3:Y:S04]  /*1160*/  LDG.E R25, desc[UR4][R10.64+0x4] ;  /* 0x000004040a197981 */ /* 0x000ee8000c1e1900 */
[----:B------:R-:W4:Y:S04]  /*1170*/  LDG.E R28, desc[UR4][R10.64+0x8] ;  /* 0x000008040a1c7981 */ /* 0x000f28000c1e1900 */
[----:B------:R-:W5:Y:S04]  /*1180*/  LDG.E R23, desc[UR4][R10.64+0xc] ;  /* 0x00000c040a177981 */ /* 0x000f68000c1e1900 */
[----:B------:R-:W5:Y:S04]  /*1190*/  LDG.E R22, desc[UR4][R10.64+0x10] ;  /* 0x000010040a167981 */ /* 0x000f68000c1e1900 */
[----:B------:R-:W5:Y:S04]  /*11a0*/  LDG.E R21, desc[UR4][R10.64+0x14] ;  /* 0x000014040a157981 */ /* 0x000f68000c1e1900 */
[----:B------:R-:W5:Y:S04]  /*11b0*/  LDG.E R20, desc[UR4][R10.64+0x18] ;  /* 0x000018040a147981 */ /* 0x000f68000c1e1900 */
[----:B------:R-:W5:Y:S01]  /*11c0*/  LDG.E R24, desc[UR4][R10.64+0x1c] ;  /* 0x00001c040a187981 */ /* 0x000f62000c1e1900 */
[----:B------:R-:W-:-:S02]  /*11d0*/  VIADD R19, R19, 0x8 ;  /* 0x0000000813137836 */ /* 0x000fc40000000000 */
[----:B--2---:R-:W-:-:S04]  /*11e0*/  FADD R26, R5, R26 ;  /* 0x0000001a051a7221 */ /* 0x004fc80000000000 */
[----:B---3--:R-:W-:-:S04]  /*11f0*/  FADD R25, R26, R25 ;  /* 0x000000191a197221 */ /* 0x008fc80000000000 */
[----:B----4-:R-:W-:-:S04]  /*1200*/  FADD R28, R25, R28 ;  /* 0x0000001c191c7221 */ /* 0x010fc80000000000 */
[----:B-----5:R-:W-:-:S04]  /*1210*/  FADD R23, R28, R23 ;  /* 0x000000171c177221 */ /* 0x020fc80000000000 */
[----:B------:R-:W-:-:S04]  /*1220*/  FADD R22, R23, R22 ;  /* 0x0000001617167221 */ /* 0x000fc80000000000 */
[----:B------:R-:W-:-:S04]  /*1230*/  FADD R21, R22, R21 ;  /* 0x0000001516157221 */ /* 0x000fc80000000000 */
[----:B------:R-:W-:-:S04]  /*1240*/  FADD R21, R21, R20 ;  /* 0x0000001415157221 */ /* 0x000fc80000000000 */
[----:B------:R-:W-:-:S07]  /*1250*/  FADD R5, R21, R24 ;  /* 0x0000001815057221 */ /* 0x000fce0000000000 */
.L_x_8:
[----:B------:R-:W-:Y:S05]  /*1260*/  BSYNC.RECONVERGENT B2 ;  /* 0x0000000000027941 */ /* 0x000fea0003800200 */
.L_x_7:
        /* <DEDUP_REMOVED lines=11> */
[----:B------:R-:W5:Y:S01]  /*1320*/  LDG.E R25, desc[UR4][R10.64+0xc] ;  /* 0x00000c040a197981 */ /* 0x000f62000c1e1900 */
[----:B------:R-:W-:Y:S01]  /*1330*/  IADD3 R19, PT, PT, R19, 0x4, RZ ;  /* 0x0000000413137810 */ /* 0x000fe20007ffe0ff */
[----:B--2---:R-:W-:-:S04]  /*1340*/  FADD R20, R5, R20 ;  /* 0x0000001405147221 */ /* 0x004fc80000000000 */
[----:B---3--:R-:W-:-:S04]  /*1350*/  FADD R20, R20, R21 ;  /* 0x0000001514147221 */ /* 0x008fc80000000000 */
[----:B----4-:R-:W-:-:S04]  /*1360*/  FADD R20, R20, R23 ;  /* 0x0000001714147221 */ /* 0x010fc80000000000 */
[----:B-----5:R-:W-:-:S07]  /*1370*/  FADD R5, R20, R25 ;  /* 0x0000001914057221 */ /* 0x020fce0000000000 */
.L_x_10:
[----:B------:R-:W-:Y:S05]  /*1380*/  BSYNC.RECONVERGENT B2 ;  /* 0x0000000000027941 */ /* 0x000fea0003800200 */
.L_x_9:
[----:B------:R-:W-:Y:S05]  /*1390*/  @!P3 BRA `(.L_x_3) ;  /* 0x000000000034b947 */ /* 0x000fea0003800000 */
[----:B------:R-:W0:Y:S01]  /*13a0*/  LDC.64 R10, c[0x0][0x380] ;  /* 0x0000e000ff0a7b82 */ /* 0x000e220000000a00 */
[----:B------:R-:W1:Y:S02]  /*13b0*/  LDCU UR6, c[0x0][0x39c] ;  /* 0x00007380ff0677ac */ /* 0x000e640008000800 */
[----:B-1----:R-:W-:-:S04]  /*13c0*/  IMAD R19, R18, UR6, R19 ;  /* 0x0000000612137c24 */ /* 0x002fc8000f8e0213 */
[----:B0-----:R-:W-:-:S05]  /*13d0*/  IMAD.WIDE R10, R19, 0x4, R10 ;  /* 0x00000004130a7825 */ /* 0x001fca00078e020a */
[----:B------:R-:W2:Y:S01]  /*13e0*/  LDG.E R18, desc[UR4][R10.64] ;  /* 0x000000040a127981 */ /* 0x000ea2000c1e1900 */
[----:B------:R-:W-:Y:S01]  /*13f0*/  ISETP.NE.AND P3, PT, R17, 0x1, PT ;  /* 0x000000011100780c */ /* 0x000fe20003f65270 */
[----:B--2---:R-:W-:-:S12]  /*1400*/  FADD R5, R5, R18 ;  /* 0x0000001205057221 */ /* 0x004fd80000000000 */
[----:B------:R-:W-:Y:S05]  /*1410*/  @!P3 BRA `(.L_x_3) ;  /* 0x000000000014b947 */ /* 0x000fea0003800000 */
[----:B------:R-:W-:Y:S01]  /*1420*/  ISETP.NE.AND P3, PT, R17, 0x2, PT ;  /* 0x000000021100780c */ /* 0x000fe20003f65270 */
[----:B------:R-:W2:-:S12]  /*1430*/  LDG.E R18, desc[UR4][R10.64+0x4] ;  /* 0x000004040a127981 */ /* 0x000e98000c1e1900 */
[----:B------:R-:W3:Y:S01]  /*1440*/  @P3 LDG.E R20, desc[UR4][R10.64+0x8] ;  /* 0x000008040a143981 */ /* 0x000ee2000c1e1900 */
[----:B--2---:R-:W-:-:S04]  /*1450*/  FADD R5, R5, R18 ;  /* 0x0000001205057221 */ /* 0x004fc80000000000 */
[----:B---3--:R-:W-:-:S07]  /*1460*/  @P3 FADD R5, R5, R20 ;  /* 0x0000001405053221 */ /* 0x008fce0000000000 */
.L_x_3:
[----:B------:R-:W-:Y:S05]  /*1470*/  BSYNC.RECONVERGENT B0 ;  /* 0x0000000000007941 */ /* 0x000fea0003800200 */
.L_x_2:
[----:B------:R-:W-:-:S05]  /*1480*/  VIADD R13, R13, 0x1 ;  /* 0x000000010d0d7836 */ /* 0x000fca0000000000 */
[----:B------:R-:W-:-:S13]  /*1490*/  ISETP.NE.AND P3, PT, R13, R8, PT ;  /* 0x000000080d00720c */ /* 0x000fda0003f65270 */
[----:B------:R-:W-:Y:S05]  /*14a0*/  @P3 BRA `(.L_x_11) ;  /* 0xfffffff800383947 */ /* 0x000fea000383ffff */
.L_x_1:
[----:B------:R-:W-:Y:S05]  /*14b0*/  BSYNC.RECONVERGENT B1 ;  /* 0x0000000000017941 */ /* 0x000fea0003800200 */
.L_x_0:
[----:B------:R-:W-:Y:S01]  /*14c0*/  IMAD.IADD R9, R8, 0x1, -R9 ;  /* 0x0000000108097824 */ /* 0x000fe200078e0a09 */
[----:B------:R-:W-:Y:S03]  /*14d0*/  BSSY.RECONVERGENT B0, `(.L_x_12) ;  /* 0x000000f000007945 */ /* 0x000fe60003800200 */
[----:B------:R-:W-:-:S05]  /*14e0*/  IMAD R9, R0, R9, RZ ;  /* 0x0000000900097224 */ /* 0x000fca00078e02ff */
[----:B------:R-:W-:-:S04]  /*14f0*/  I2FP.F32.S32 R6, R9 ;  /* 0x0000000900067245 */ /* 0x000fc80000201400 */
[----:B------:R-:W0:Y:S08]  /*1500*/  MUFU.RCP R0, R6 ;  /* 0x0000000600007308 */ /* 0x000e300000001000 */
[----:B------:R-:W1:Y:S01]  /*1510*/  FCHK P0, R5, R6 ;  /* 0x0000000605007302 */ /* 0x000e620000000000 */
[----:B0-----:R-:W-:-:S04]  /*1520*/  FFMA R3, -R6, R0, 1 ;  /* 0x3f80000006037423 */ /* 0x001fc80000000100 */
[----:B------:R-:W-:-:S04]  /*1530*/  FFMA R0, R0, R3, R0 ;  /* 0x0000000300007223 */ /* 0x000fc80000000000 */
[----:B------:R-:W-:-:S04]  /*1540*/  FFMA R2, R0, R5, RZ ;  /* 0x0000000500027223 */ /* 0x000fc800000000ff */
[----:B------:R-:W-:-:S04]  /*1550*/  FFMA R3, -R6, R2, R5 ;  /* 0x0000000206037223 */ /* 0x000fc80000000105 */
[----:B------:R-:W-:Y:S01]  /*1560*/  FFMA R7, R0, R3, R2 ;  /* 0x0000000300077223 */ /* 0x000fe20000000002 */
[----:B-1----:R-:W-:Y:S06]  /*1570*/  @!P0 BRA `(.L_x_13) ;  /* 0x0000000000108947 */ /* 0x002fec0003800000 */
[----:B------:R-:W-:Y:S02]  /*1580*/  MOV R3, R5 ;  /* 0x0000000500037202 */ /* 0x000fe40000000f00 */
[----:B------:R-:W-:-:S07]  /*1590*/  MOV R2, 0x15b0 ;  /* 0x000015b000027802 */ /* 0x000fce0000000f00 */
[----:B------:R-:W-:Y:S05]  /*15a0*/  CALL.REL.NOINC `($__internal_0_$__cuda_sm3x_div_rn_noftz_f32_slowpath) ;  /* 0x0000000000187944 */ /* 0x000fea0003c00000 */
[----:B------:R-:W-:-:S07]  /*15b0*/  IMAD.MOV.U32 R7, RZ, RZ, R0 ;  /* 0x000000ffff077224 */ /* 0x000fce00078e0000 */
.L_x_13:
[----:B------:R-:W-:Y:S05]  /*15c0*/  BSYNC.RECONVERGENT B0 ;  /* 0x0000000000007941 */ /* 0x000fea0003800200 */
.L_x_12:
[----:B------:R-:W0:Y:S02]  /*15d0*/  LDC.64 R2, c[0x0][0x388] ;  /* 0x0000e200ff027b82 */ /* 0x000e240000000a00 */
[----:B0-----:R-:W-:-:S05]  /*15e0*/  IMAD.WIDE R4, R4, 0x4, R2 ;  /* 0x0000000404047825 */ /* 0x001fca00078e0202 */
[----:B------:R-:W-:Y:S01]  /*15f0*/  STG.E desc[UR4][R4.64], R7 ;  /* 0x0000000704007986 */ /* 0x000fe2000c101904 */
[----:B------:R-:W-:Y:S05]  /*1600*/  EXIT ;  /* 0x000000000000794d */ /* 0x000fea0003800000 */
        .weak           $__internal_0_$__cuda_sm3x_div_rn_noftz_f32_slowpath
        .type           $__internal_0_$__cuda_sm3x_div_rn_noftz_f32_slowpath,@function
        .size           $__internal_0_$__cuda_sm3x_div_rn_noftz_f32_slowpath,(.L_x_80 - $__internal_0_$__cuda_sm3x_div_rn_noftz_f32_slowpath)
$__internal_0_$__cuda_sm3x_div_rn_noftz_f32_slowpath:
[----:B------:R-:W-:Y:S01]  /*1610*/  SHF.R.U32.HI R5, RZ, 0x17, R6 ;  /* 0x00000017ff057819 */ /* 0x000fe20000011606 */
[----:B------:R-:W-:Y:S01]  /*1620*/  BSSY.RECONVERGENT B1, `(.L_x_14) ;  /* 0x0000063000017945 */ /* 0x000fe20003800200 */
[----:B------:R-:W-:Y:S02]  /*1630*/  SHF.R.U32.HI R0, RZ, 0x17, R3 ;  /* 0x00000017ff007819 */ /* 0x000fe40000011603 */
[----:B------:R-:W-:Y:S02]  /*1640*/  LOP3.LUT R13, R5, 0xff, RZ, 0xc0, !PT ;  /* 0x000000ff050d7812 */ /* 0x000fe400078ec0ff */
[----:B------:R-:W-:Y:S02]  /*1650*/  LOP3.LUT R10, R0, 0xff, RZ, 0xc0, !PT ;  /* 0x000000ff000a7812 */ /* 0x000fe400078ec0ff */
[----:B------:R-:W-:-:S03]  /*1660*/  IADD3 R8, PT, PT, R13, -0x1, RZ ;  /* 0xffffffff0d087810 */ /* 0x000fc60007ffe0ff */
[----:B------:R-:W-:Y:S01]  /*1670*/  VIADD R7, R10, 0xffffffff ;  /* 0xffffffff0a077836 */ /* 0x000fe20000000000 */
[----:B------:R-:W-:-:S04]  /*1680*/  ISETP.GT.U32.AND P0, PT, R8, 0xfd, PT ;  /* 0x000000fd0800780c */ /* 0x000fc80003f04070 */
[----:B------:R-:W-:-:S13]  /*1690*/  ISETP.GT.U32.OR P0, PT, R7, 0xfd, P0 ;  /* 0x000000fd0700780c */ /* 0x000fda0000704470 */
[----:B------:R-:W-:Y:S01]  /*16a0*/  @!P0 MOV R5, RZ ;  /* 0x000000ff00058202 */ /* 0x000fe20000000f00 */
[----:B------:R-:W-:Y:S06]  /*16b0*/  @!P0 BRA `(.L_x_15) ;  /* 0x0000000000608947 */ /* 0x000fec0003800000 */
[----:B------:R-:W-:Y:S01]  /*16c0*/  FSETP.GTU.FTZ.AND P0, PT, |R3|, +INF , PT ;  /* 0x7f8000000300780b */ /* 0x000fe20003f1c200 */
[----:B------:R-:W-:Y:S01]  /*16d0*/  IMAD.MOV.U32 R0, RZ, RZ, R6 ;  /* 0x000000ffff007224 */ /* 0x000fe200078e0006 */
[----:B------:R-:W-:-:S04]  /*16e0*/  FSETP.GTU.FTZ.AND P1, PT, |R6|, +INF , PT ;  /* 0x7f8000000600780b */ /* 0x000fc80003f3c200 */
[----:B------:R-:W-:-:S13]  /*16f0*/  PLOP3.LUT P0, PT, P0, P1, PT, 0xf8, 0x8f ;  /* 0x00000000008f781c */ /* 0x000fda0000703f70 */
[----:B------:R-:W-:Y:S05]  /*1700*/  @P0 BRA `(.L_x_16) ;  /* 0x00000004004c0947 */ /* 0x000fea0003800000 */
[----:B------:R-:W-:-:S13]  /*1710*/  LOP3.LUT P0, RZ, R6, 0x7fffffff, R3, 0xc8, !PT ;  /* 0x7fffffff06ff7812 */ /* 0x000fda000780c803 */
[----:B------:R-:W-:Y:S05]  /*1720*/  @!P0 BRA `(.L_x_17) ;  /* 0x00000004003c8947 */ /* 0x000fea0003800000 */
[C---:B------:R-:W-:Y:S02]  /*1730*/  FSETP.NEU.FTZ.AND P0, PT, |R3|.reuse, +INF , PT ;  /* 0x7f8000000300780b */ /* 0x040fe40003f1d200 */
[----:B------:R-:W-:Y:S02]  /*1740*/  FSETP.NEU.FTZ.AND P2, PT, |R0|, +INF , PT ;  /* 0x7f8000000000780b */ /* 0x000fe40003f5d200 */
[----:B------:R-:W-:-:S11]  /*1750*/  FSETP.NEU.FTZ.AND P1, PT, |R3|, +INF , PT ;  /* 0x7f8000000300780b */ /* 0x000fd60003f3d200 */
[----:B------:R-:W-:Y:S05]  /*1760*/  @!P2 BRA !P0, `(.L_x_17) ;  /* 0x00000004002ca947 */ /* 0x000fea0004000000 */
[----:B------:R-:W-:-:S04]  /*1770*/  LOP3.LUT P0, RZ, R3, 0x7fffffff, RZ, 0xc0, !PT ;  /* 0x7fffffff03ff7812 */ /* 0x000fc8000780c0ff */
[----:B------:R-:W-:-:S13]  /*1780*/  PLOP3.LUT P0, PT, P2, P0, PT, 0x2f, 0xf2 ;  /* 0x0000000000f2781c */ /* 0x000fda0001700577 */
[----:B------:R-:W-:Y:S05]  /*1790*/  @P0 BRA `(.L_x_18) ;  /* 0x0000000400180947 */ /* 0x000fea0003800000 */
[----:B------:R-:W-:-:S04]  /*17a0*/  LOP3.LUT P0, RZ, R6, 0x7fffffff, RZ, 0xc0, !PT ;  /* 0x7fffffff06ff7812 */ /* 0x000fc8000780c0ff */
[----:B------:R-:W-:-:S13]  /*17b0*/  PLOP3.LUT P0, PT, P1, P0, PT, 0x2f, 0xf2 ;  /* 0x0000000000f2781c */ /* 0x000fda0000f00577 */
[----:B------:R-:W-:Y:S05]  /*17c0*/  @P0 BRA `(.L_x_19) ;  /* 0x0000000400000947 */ /* 0x000fea0003800000 */
[----:B------:R-:W-:Y:S02]  /*17d0*/  ISETP.GE.AND P0, PT, R7, RZ, PT ;  /* 0x000000ff0700720c */ /* 0x000fe40003f06270 */
[----:B------:R-:W-:-:S11]  /*17e0*/  ISETP.GE.AND P1, PT, R8, RZ, PT ;  /* 0x000000ff0800720c */ /* 0x000fd60003f26270 */
[----:B------:R-:W-:Y:S01]  /*17f0*/  @P0 MOV R5, RZ ;  /* 0x000000ff00050202 */ /* 0x000fe20000000f00 */
[----:B------:R-:W-:Y:S02]  /*1800*/  @!P0 IMAD.MOV.U32 R5, RZ, RZ, -0x40 ;  /* 0xffffffc0ff058424 */ /* 0x000fe400078e00ff */
[----:B------:R-:W-:Y:S01]  /*1810*/  @!P0 FFMA R3, R3, 1.84467440737095516160e+19, RZ ;  /* 0x5f80000003038823 */ /* 0x000fe200000000ff */
[----:B------:R-:W-:Y:S02]  /*1820*/  @!P1 FFMA R6, R0, 1.84467440737095516160e+19, RZ ;  /* 0x5f80000000069823 */ /* 0x000fe400000000ff */
[----:B------:R-:W-:-:S07]  /*1830*/  @!P1 IADD3 R5, PT, PT, R5, 0x40, RZ ;  /* 0x0000004005059810 */ /* 0x000fce0007ffe0ff */
.L_x_15:
[----:B------:R-:W-:Y:S01]  /*1840*/  LEA R7, R13, 0xc0800000, 0x17 ;  /* 0xc08000000d077811 */ /* 0x000fe200078eb8ff */
[----:B------:R-:W-:Y:S04]  /*1850*/  BSSY.RECONVERGENT B2, `(.L_x_20) ;  /* 0x0000036000027945 */ /* 0x000fe80003800200 */
[----:B------:R-:W-:Y:S01]  /*1860*/  IMAD.IADD R7, R6, 0x1, -R7 ;  /* 0x0000000106077824 */ /* 0x000fe200078e0a07 */
[----:B------:R-:W-:-:S03]  /*1870*/  IADD3 R6, PT, PT, R10, -0x7f, RZ ;  /* 0xffffff810a067810 */ /* 0x000fc60007ffe0ff */
[----:B------:R-:W0:Y:S01]  /*1880*/  MUFU.RCP R8, R7 ;  /* 0x0000000700087308 */ /* 0x000e220000001000 */
[----:B------:R-:W-:Y:S01]  /*1890*/  FADD.FTZ R9, -R7, -RZ ;  /* 0x800000ff07097221 */ /* 0x000fe20000010100 */
[C---:B------:R-:W-:Y:S01]  /*18a0*/  IMAD R0, R6.reuse, -0x800000, R3 ;  /* 0xff80000006007824 */ /* 0x040fe200078e0203 */
[----:B------:R-:W-:-:S05]  /*18b0*/  IADD3 R6, PT, PT, R6, 0x7f, -R13 ;  /* 0x0000007f06067810 */ /* 0x000fca0007ffe80d */
[----:B------:R-:W-:Y:S02]  /*18c0*/  IMAD.IADD R6, R6, 0x1, R5 ;  /* 0x0000000106067824 */ /* 0x000fe400078e0205 */
[----:B0-----:R-:W-:-:S04]  /*18d0*/  FFMA R11, R8, R9, 1 ;  /* 0x3f800000080b7423 */ /* 0x001fc80000000009 */
[----:B------:R-:W-:-:S04]  /*18e0*/  FFMA R10, R8, R11, R8 ;  /* 0x0000000b080a7223 */ /* 0x000fc80000000008 */
[----:B------:R-:W-:-:S04]  /*18f0*/  FFMA R3, R0, R10, RZ ;  /* 0x0000000a00037223 */ /* 0x000fc800000000ff */
[----:B------:R-:W-:-:S04]  /*1900*/  FFMA R8, R9, R3, R0 ;  /* 0x0000000309087223 */ /* 0x000fc80000000000 */
[----:B------:R-:W-:-:S04]  /*1910*/  FFMA R11, R10, R8, R3 ;  /* 0x000000080a0b7223 */ /* 0x000fc80000000003 */
[----:B------:R-:W-:-:S04]  /*1920*/  FFMA R8, R9, R11, R0 ;  /* 0x0000000b09087223 */ /* 0x000fc80000000000 */
[----:B------:R-:W-:-:S05]  /*1930*/  FFMA R0, R10, R8, R11 ;  /* 0x000000080a007223 */ /* 0x000fca000000000b */
[----:B------:R-:W-:-:S04]  /*1940*/  SHF.R.U32.HI R3, RZ, 0x17, R0 ;  /* 0x00000017ff037819 */ /* 0x000fc80000011600 */
[----:B------:R-:W-:-:S04]  /*1950*/  LOP3.LUT R3, R3, 0xff, RZ, 0xc0, !PT ;  /* 0x000000ff03037812 */ /* 0x000fc800078ec0ff */
[----:B------:R-:W-:-:S05]  /*1960*/  IADD3 R7, PT, PT, R3, R6, RZ ;  /* 0x0000000603077210 */ /* 0x000fca0007ffe0ff */
[----:B------:R-:W-:-:S05]  /*1970*/  VIADD R3, R7, 0xffffffff ;  /* 0xffffffff07037836 */ /* 0x000fca0000000000 */
[----:B------:R-:W-:-:S13]  /*1980*/  ISETP.GE.U32.AND P0, PT, R3, 0xfe, PT ;  /* 0x000000fe0300780c */ /* 0x000fda0003f06070 */
[----:B------:R-:W-:Y:S05]  /*1990*/  @!P0 BRA `(.L_x_21) ;  /* 0x0000000000808947 */ /* 0x000fea0003800000 */
[----:B------:R-:W-:-:S13]  /*19a0*/  ISETP.GT.AND P0, PT, R7, 0xfe, PT ;  /* 0x000000fe0700780c */ /* 0x000fda0003f04270 */
[----:B------:R-:W-:Y:S05]  /*19b0*/  @P0 BRA `(.L_x_22) ;  /* 0x00000000006c0947 */ /* 0x000fea0003800000 */
[----:B------:R-:W-:-:S13]  /*19c0*/  ISETP.GE.AND P0, PT, R7, 0x1, PT ;  /* 0x000000010700780c */ /* 0x000fda0003f06270 */
[----:B------:R-:W-:Y:S05]  /*19d0*/  @P0 BRA `(.L_x_23) ;  /* 0x0000000000740947 */ /* 0x000fea0003800000 */
[----:B------:R-:W-:Y:S02]  /*19e0*/  ISETP.GE.AND P0, PT, R7, -0x18, PT ;  /* 0xffffffe80700780c */ /* 0x000fe40003f06270 */
[----:B------:R-:W-:-:S11]  /*19f0*/  LOP3.LUT R0, R0, 0x80000000, RZ, 0xc0, !PT ;  /* 0x8000000000007812 */ /* 0x000fd600078ec0ff */
[----:B------:R-:W-:Y:S05]  /*1a00*/  @!P0 BRA `(.L_x_23) ;  /* 0x0000000000688947 */ /* 0x000fea0003800000 */
[CCC-:B------:R-:W-:Y:S01]  /*1a10*/  FFMA.RZ R3, R10.reuse, R8.reuse, R11.reuse ;  /* 0x000000080a037223 */ /* 0x1c0fe2000000c00b */
[CCC-:B------:R-:W-:Y:S01]  /*1a20*/  FFMA.RM R6, R10.reuse, R8.reuse, R11.reuse ;  /* 0x000000080a067223 */ /* 0x1c0fe2000000400b */
[C---:B------:R-:W-:Y:S02]  /*1a30*/  ISETP.NE.AND P2, PT, R7.reuse, RZ, PT ;  /* 0x000000ff0700720c */ /* 0x040fe40003f45270 */
[----:B------:R-:W-:Y:S02]  /*1a40*/  ISETP.NE.AND P1, PT, R7, RZ, PT ;  /* 0x000000ff0700720c */ /* 0x000fe40003f25270 */
[----:B------:R-:W-:Y:S01]  /*1a50*/  LOP3.LUT R5, R3, 0x7fffff, RZ, 0xc0, !PT ;  /* 0x007fffff03057812 */ /* 0x000fe200078ec0ff */
[----:B------:R-:W-:Y:S01]  /*1a60*/  FFMA.RP R3, R10, R8, R11 ;  /* 0x000000080a037223 */ /* 0x000fe2000000800b */
[----:B------:R-:W-:Y:S01]  /*1a70*/  IADD3 R8, PT, PT, R7, 0x20, RZ ;  /* 0x0000002007087810 */ /* 0x000fe20007ffe0ff */
[----:B------:R-:W-:Y:S01]  /*1a80*/  IMAD.MOV R7, RZ, RZ, -R7 ;  /* 0x000000ffff077224 */ /* 0x000fe200078e0a07 */
[----:B------:R-:W-:-:S02]  /*1a90*/  LOP3.LUT R5, R5, 0x800000, RZ, 0xfc, !PT ;  /* 0x0080000005057812 */ /* 0x000fc400078efcff */
[----:B------:R-:W-:Y:S02]  /*1aa0*/  FSETP.NEU.FTZ.AND P0, PT, R3, R6, PT ;  /* 0x000000060300720b */ /* 0x000fe40003f1d000 */
[----:B------:R-:W-:Y:S02]  /*1ab0*/  SHF.L.U32 R8, R5, R8, RZ ;  /* 0x0000000805087219 */ /* 0x000fe400000006ff */
[----:B------:R-:W-:Y:S02]  /*1ac0*/  SEL R6, R7, RZ, P2 ;  /* 0x000000ff07067207 */ /* 0x000fe40001000000 */
[----:B------:R-:W-:Y:S02]  /*1ad0*/  ISETP.NE.AND P1, PT, R8, RZ, P1 ;  /* 0x000000ff0800720c */ /* 0x000fe40000f25270 */
[----:B------:R-:W-:Y:S02]  /*1ae0*/  SHF.R.U32.HI R6, RZ, R6, R5 ;  /* 0x00000006ff067219 */ /* 0x000fe40000011605 */
[----:B------:R-:W-:-:S02]  /*1af0*/  PLOP3.LUT P0, PT, P0, P1, PT, 0xf8, 0x8f ;  /* 0x00000000008f781c */ /* 0x000fc40000703f70 */
[----:B------:R-:W-:Y:S02]  /*1b00*/  SHF.R.U32.HI R8, RZ, 0x1, R6 ;  /* 0x00000001ff087819 */ /* 0x000fe40000011606 */
[----:B------:R-:W-:-:S04]  /*1b10*/  SEL R3, RZ, 0x1, !P0 ;  /* 0x00000001ff037807 */ /* 0x000fc80004000000 */
[----:B------:R-:W-:-:S04]  /*1b20*/  LOP3.LUT R3, R3, 0x1, R8, 0xf8, !PT ;  /* 0x0000000103037812 */ /* 0x000fc800078ef808 */
[----:B------:R-:W-:-:S04]  /*1b30*/  LOP3.LUT R3, R3, R6, RZ, 0xc0, !PT ;  /* 0x0000000603037212 */ /* 0x000fc800078ec0ff */
[----:B------:R-:W-:-:S04]  /*1b40*/  IADD3 R3, PT, PT, R8, R3, RZ ;  /* 0x0000000308037210 */ /* 0x000fc80007ffe0ff */
[----:B------:R-:W-:Y:S01]  /*1b50*/  LOP3.LUT R0, R3, R0, RZ, 0xfc, !PT ;  /* 0x0000000003007212 */ /* 0x000fe200078efcff */
[----:B------:R-:W-:Y:S06]  /*1b60*/  BRA `(.L_x_23) ;  /* 0x0000000000107947 */ /* 0x000fec0003800000 */
.L_x_22:
[----:B------:R-:W-:-:S04]  /*1b70*/  LOP3.LUT R0, R0, 0x80000000, RZ, 0xc0, !PT ;  /* 0x8000000000007812 */ /* 0x000fc800078ec0ff */
[----:B------:R-:W-:Y:S01]  /*1b80*/  LOP3.LUT R0, R0, 0x7f800000, RZ, 0xfc, !PT ;  /* 0x7f80000000007812 */ /* 0x000fe200078efcff */
[----:B------:R-:W-:Y:S06]  /*1b90*/  BRA `(.L_x_23) ;  /* 0x0000000000047947 */ /* 0x000fec0003800000 */
.L_x_21:
[----:B------:R-:W-:-:S07]  /*1ba0*/  IMAD R0, R6, 0x800000, R0 ;  /* 0x0080000006007824 */ /* 0x000fce00078e0200 */
.L_x_23:
[----:B------:R-:W-:Y:S05]  /*1bb0*/  BSYNC.RECONVERGENT B2 ;  /* 0x0000000000027941 */ /* 0x000fea0003800200 */
.L_x_20:
[----:B------:R-:W-:Y:S05]  /*1bc0*/  BRA `(.L_x_24) ;  /* 0x0000000000207947 */ /* 0x000fea0003800000 */
.L_x_19:
[----:B------:R-:W-:-:S04]  /*1bd0*/  LOP3.LUT R0, R6, 0x80000000, R3, 0x48, !PT ;  /* 0x8000000006007812 */ /* 0x000fc800078e4803 */
[----:B------:R-:W-:Y:S01]  /*1be0*/  LOP3.LUT R0, R0, 0x7f800000, RZ, 0xfc, !PT ;  /* 0x7f80000000007812 */ /* 0x000fe200078efcff */
[----:B------:R-:W-:Y:S06]  /*1bf0*/  BRA `(.L_x_24) ;  /* 0x0000000000147947 */ /* 0x000fec0003800000 */
.L_x_18:
[----:B------:R-:W-:Y:S01]  /*1c00*/  LOP3.LUT R0, R6, 0x80000000, R3, 0x48, !PT ;  /* 0x8000000006007812 */ /* 0x000fe200078e4803 */
[----:B------:R-:W-:Y:S06]  /*1c10*/  BRA `(.L_x_24) ;  /* 0x00000000000c7947 */ /* 0x000fec0003800000 */
.L_x_17:
[----:B------:R-:W0:Y:S01]  /*1c20*/  MUFU.RSQ R0, -QNAN ;  /* 0xffc0000000007908 */ /* 0x000e220000001400 */
[----:B------:R-:W-:Y:S05]  /*1c30*/  BRA `(.L_x_24) ;  /* 0x0000000000047947 */ /* 0x000fea0003800000 */
.L_x_16:
[----:B------:R-:W-:-:S07]  /*1c40*/  FADD.FTZ R0, R3, R0 ;  /* 0x0000000003007221 */ /* 0x000fce0000010000 */
.L_x_24:
[----:B------:R-:W-:Y:S05]  /*1c50*/  BSYNC.RECONVERGENT B1 ;  /* 0x0000000000017941 */ /* 0x000fea0003800200 */
.L_x_14:
[----:B------:R-:W-:-:S04]  /*1c60*/  HFMA2 R3, -RZ, RZ, 0, 0 ;  /* 0x00000000ff037431 */ /* 0x000fc800000001ff */
[----:B0-----:R-:W-:Y:S05]  /*1c70*/  RET.REL.NODEC R2 `(_Z19adaptive_avg_pool2dPKfPfiiiiii) ;  /* 0xffffffe002e07950 */ /* 0x001fea0003c3ffff */
.L_x_25:
[----:B------:R-:W-:-:S00]  /*1c80*/  BRA `(.L_x_25) ;  /* 0xfffffffc00fc7947 */ /* 0x000fc0000383ffff */
[----:B------:R-:W-:-:S00]  /*1c90*/  NOP ;  /* 0x0000000000007918 */ /* 0x000fc00000000000 */
        /* <DEDUP_REMOVED lines=14> */
.L_x_80:


//--------------------- .text._Z15global_avg_poolPKfPfiiii --------------------------
	.section	.text._Z15global_avg_poolPKfPfiiii,"ax",@progbits
	.align	128
        .global         _Z15global_avg_poolPKfPfiiii
        .type           _Z15global_avg_poolPKfPfiiii,@function
        .size           _Z15global_avg_poolPKfPfiiii,(.L_x_81 - _Z15global_avg_poolPKfPfiiii)
        .other          _Z15global_avg_poolPKfPfiiii,@"STO_CUDA_ENTRY STV_DEFAULT"
_Z15global_avg_poolPKfPfiiii:
.text._Z15global_avg_poolPKfPfiiii:
[----:B------:R-:W-:Y:S01]  /*0000*/  LDC R1, c[0x0][0x37c] ;  /* 0x0000df00ff017b82 */ /* 0x000fe20000000800 */
[----:B------:R-:W0:Y:S07]  /*0010*/  S2R R3, SR_TID.X ;  /* 0x0000000000037919 */ /* 0x000e2e0000002100 */
[----:B------:R-:W0:Y:S01]  /*0020*/  S2UR UR6, SR_CTAID.X ;  /* 0x00000000000679c3 */ /* 0x000e220000002500 */
[----:B------:R-:W1:Y:S07]  /*0030*/  LDCU.64 UR4, c[0x0][0x390] ;  /* 0x00007200ff0477ac */ /* 0x000e6e0008000a00 */
[----:B------:R-:W0:Y:S01]  /*0040*/  LDC R4, c[0x0][0x360] ;  /* 0x0000d800ff047b82 */ /* 0x000e220000000800 */
[----:B-1----:R-:W-:Y:S01]  /*0050*/  UIMAD UR4, UR5, UR4, URZ ;  /* 0x00000004050472a4 */ /* 0x002fe2000f8e02ff */
[----:B0-----:R-:W-:-:S05]  /*0060*/  IMAD R4, R4, UR6, R3 ;  /* 0x0000000604047c24 */ /* 0x001fca000f8e0203 */
[----:B------:R-:W-:-:S13]  /*0070*/  ISETP.GE.AND P0, PT, R4, UR4, PT ;  /* 0x0000000404007c0c */ /* 0x000fda000bf06270 */
[----:B------:R-:W-:Y:S05]  /*0080*/  @P0 EXIT ;  /* 0x000000000000094d */ /* 0x000fea0003800000 */
[----:B------:R-:W0:Y:S01]  /*0090*/  LDCU.64 UR6, c[0x0][0x398] ;  /* 0x00007300ff0677ac */ /* 0x000e220008000a00 */
[----:B------:R-:W-:Y:S01]  /*00a0*/  IMAD.MOV.U32 R11, RZ, RZ, RZ ;  /* 0x000000ffff0b7224 */ /* 0x000fe200078e00ff */
[----:B------:R-:W1:Y:S01]  /*00b0*/  LDCU.64 UR8, c[0x0][0x358] ;  /* 0x00006b00ff0877ac */ /* 0x000e620008000a00 */
[----:B0-----:R-:W-:Y:S01]  /*00c0*/  IMAD.U32 R0, RZ, RZ, UR7 ;  /* 0x00000007ff007e24 */ /* 0x001fe2000f8e00ff */
[----:B------:R-:W-:-:S04]  /*00d0*/  UISETP.GE.AND UP0, UPT, UR6, 0x1, UPT ;  /* 0x000000010600788c */ /* 0x000fc8000bf06270 */
[----:B------:R-:W-:-:S04]  /*00e0*/  ISETP.GE.AND P0, PT, R0, 0x1, PT ;  /* 0x000000010000780c */ /* 0x000fc80003f06270 */
[----:B------:R-:W-:-:S13]  /*00f0*/  PLOP3.LUT P0, PT, P0, PT, UP0, 0x5d, 0xd5 ;  /* 0x0000000000d5781c */ /* 0x000fda000070eb0d */
[----:B-1----:R-:W-:Y:S05]  /*0100*/  @P0 BRA `(.L_x_26) ;  /* 0x0000000400d80947 */ /* 0x002fea0003800000 */
[----:B------:R-:W0:Y:S01]  /*0110*/  LDCU.64 UR4, c[0x0][0x380] ;  /* 0x00007000ff0477ac */ /* 0x000e220008000a00 */
[C---:B------:R-:W-:Y:S01]  /*0120*/  LOP3.LUT R26, R0.reuse, 0x7, RZ, 0xc0, !PT ;  /* 0x00000007001a7812 */ /* 0x040fe200078ec0ff */
[----:B------:R-:W-:Y:S01]  /*0130*/  HFMA2 R9, -RZ, RZ, 0, 0 ;  /* 0x00000000ff097431 */ /* 0x000fe200000001ff */
[C---:B------:R-:W-:Y:S01]  /*0140*/  LOP3.LUT R25, R0.reuse, 0xf, RZ, 0xc0, !PT ;  /* 0x0000000f00197812 */ /* 0x040fe200078ec0ff */
[----:B------:R-:W-:Y:S01]  /*0150*/  IMAD.MOV.U32 R11, RZ, RZ, RZ ;  /* 0x000000ffff0b7224 */ /* 0x000fe200078e00ff */
[----:B------:R-:W-:Y:S01]  /*0160*/  LOP3.LUT R6, R0, 0x7ffffff0, RZ, 0xc0, !PT ;  /* 0x7ffffff000067812 */ /* 0x000fe200078ec0ff */
[----:B------:R-:W-:Y:S01]  /*0170*/  VIADD R3, R26, 0xffffffff ;  /* 0xffffffff1a037836 */ /* 0x000fe20000000000 */
[----:B------:R-:W-:Y:S02]  /*0180*/  IADD3 R2, PT, PT, R25, -0x1, RZ ;  /* 0xffffffff19027810 */ /* 0x000fe40007ffe0ff */
[----:B------:R-:W-:Y:S01]  /*0190*/  LOP3.LUT R7, R0, 0x3, RZ, 0xc0, !PT ;  /* 0x0000000300077812 */ /* 0x000fe200078ec0ff */
[----:B------:R-:W-:Y:S01]  /*01a0*/  IMAD.MOV R8, RZ, RZ, -R6 ;  /* 0x000000ffff087224 */ /* 0x000fe200078e0a06 */
[----:B------:R-:W-:-:S02]  /*01b0*/  ISETP.GE.U32.AND P0, PT, R2, 0x7, PT ;  /* 0x000000070200780c */ /* 0x000fc40003f06070 */
[----:B------:R-:W-:Y:S01]  /*01c0*/  ISETP.GE.U32.AND P1, PT, R3, 0x3, PT ;  /* 0x000000030300780c */ /* 0x000fe20003f26070 */
[----:B0-----:R-:W-:-:S04]  /*01d0*/  UIADD3 UR4, UP0, UPT, UR4, 0x20, URZ ;  /* 0x0000002004047890 */ /* 0x001fc8000ff1e0ff */
[----:B------:R-:W-:-:S12]  /*01e0*/  UIADD3.X UR5, UPT, UPT, URZ, UR5, URZ, UP0, !UPT ;  /* 0x00000005ff057290 */ /* 0x000fd800087fe4ff */
.L_x_32:
[----:B------:R-:W0:Y:S01]  /*01f0*/  LDCU.64 UR6, c[0x0][0x398] ;  /* 0x00007300ff0677ac */ /* 0x000e220008000a00 */
[----:B------:R-:W-:Y:S02]  /*0200*/  IMAD.MOV.U32 R10, RZ, RZ, RZ ;  /* 0x000000ffff0a7224 */ /* 0x000fe400078e00ff */
[----:B0-----:R-:W-:Y:S02]  /*0210*/  IMAD.U32 R0, RZ, RZ, UR7 ;  /* 0x00000007ff007e24 */ /* 0x001fe4000f8e00ff */
[----:B------:R-:W-:Y:S01]  /*0220*/  IMAD R5, R4, UR6, R9 ;  /* 0x0000000604057c24 */ /* 0x000fe2000f8e0209 */
[----:B------:R-:W-:Y:S02]  /*0230*/  IADD3 R9, PT, PT, R9, 0x1, RZ ;  /* 0x0000000109097810 */ /* 0x000fe40007ffe0ff */
[----:B------:R-:W-:Y:S01]  /*0240*/  ISETP.GE.U32.AND P3, PT, R0, 0x10, PT ;  /* 0x000000100000780c */ /* 0x000fe20003f66070 */
[----:B------:R-:W-:Y:S01]  /*0250*/  IMAD R5, R5, R0, RZ ;  /* 0x0000000005057224 */ /* 0x000fe200078e02ff */
[----:B------:R-:W-:-:S11]  /*0260*/  ISETP.NE.AND P2, PT, R9, UR6, PT ;  /* 0x0000000609007c0c */ /* 0x000fd6000bf45270 */
[----:B------:R-:W-:Y:S05]  /*0270*/  @!P3 BRA `(.L_x_27) ;  /* 0x0000000000a8b947 */ /* 0x000fea0003800000 */
[----:B------:R-:W-:Y:S01]  /*0280*/  IMAD.MOV.U32 R12, RZ, RZ, R5 ;  /* 0x000000ffff0c7224 */ /* 0x000fe200078e0005 */
[----:B------:R-:W-:-:S07]  /*0290*/  MOV R10, R8 ;  /* 0x00000008000a7202 */ /* 0x000fce0000000f00 */
.L_x_28:
[----:B------:R-:W-:Y:S02]  /*02a0*/  IMAD.U32 R2, RZ, RZ, UR4 ;  /* 0x00000004ff027e24 */ /* 0x000fe4000f8e00ff */
[----:B------:R-:W-:Y:S02]  /*02b0*/  IMAD.U32 R3, RZ, RZ, UR5 ;  /* 0x00000005ff037e24 */ /* 0x000fe4000f8e00ff */
[----:B------:R-:W-:-:S05]  /*02c0*/  IMAD.WIDE R2, R12, 0x4, R2 ;  /* 0x000000040c027825 */ /* 0x000fca00078e0202 */
[----:B------:R-:W2:Y:S04]  /*02d0*/  LDG.E R24, desc[UR8][R2.64+-0x20] ;  /* 0xffffe00802187981 */ /* 0x000ea8000c1e1900 */
[----:B------:R-:W3:Y:S04]  /*02e0*/  LDG.E R23, desc[UR8][R2.64+-0x1c] ;  /* 0xffffe40802177981 */ /* 0x000ee8000c1e1900 */
[----:B------:R-:W4:Y:S04]  /*02f0*/  LDG.E R22, desc[UR8][R2.64+-0x18] ;  /* 0xffffe80802167981 */ /* 0x000f28000c1e1900 */
[----:B------:R-:W5:Y:S04]  /*0300*/  LDG.E R13, desc[UR8][R2.64+-0x14] ;  /* 0xffffec08020d7981 */ /* 0x000f68000c1e1900 */
[----:B------:R-:W5:Y:S04]  /*0310*/  LDG.E R21, desc[UR8][R2.64+-0x10] ;  /* 0xfffff00802157981 */ /* 0x000f68000c1e1900 */
[----:B------:R-:W5:Y:S04]  /*0320*/  LDG.E R20, desc[UR8][R2.64+-0xc] ;  /* 0xfffff40802147981 */ /* 0x000f68000c1e1900 */
[----:B------:R-:W5:Y:S04]  /*0330*/  LDG.E R19, desc[UR8][R2.64+-0x8] ;  /* 0xfffff80802137981 */ /* 0x000f68000c1e1900 */
[----:B------:R-:W5:Y:S04]  /*0340*/  LDG.E R18, desc[UR8][R2.64+-0x4] ;  /* 0xfffffc0802127981 */ /* 0x000f68000c1e1900 */
[----:B------:R-:W5:Y:S04]  /*0350*/  LDG.E R17, desc[UR8][R2.64] ;  /* 0x0000000802117981 */ /* 0x000f68000c1e1900 */
[----:B------:R-:W5:Y:S04]  /*0360*/  LDG.E R16, desc[UR8][R2.64+0x4] ;  /* 0x0000040802107981 */ /* 0x000f68000c1e1900 */
[----:B------:R-:W5:Y:S04]  /*0370*/  LDG.E R15, desc[UR8][R2.64+0x8] ;  /* 0x00000808020f7981 */ /* 0x000f68000c1e1900 */
[----:B------:R-:W5:Y:S01]  /*0380*/  LDG.E R14, desc[UR8][R2.64+0xc] ;  /* 0x00000c08020e7981 */ /* 0x000f62000c1e1900 */
[----:B--2---:R-:W-:-:S03]  /*0390*/  FADD R24, R24, R11 ;  /* 0x0000000b18187221 */ /* 0x004fc60000000000 */
[----:B------:R-:W2:Y:S01]  /*03a0*/  LDG.E R11, desc[UR8][R2.64+0x10] ;  /* 0x00001008020b7981 */ /* 0x000ea2000c1e1900 */
[----:B---3--:R-:W-:-:S03]  /*03b0*/  FADD R27, R24, R23 ;  /* 0x00000017181b7221 */ /* 0x008fc60000000000 */
[----:B------:R-:W3:Y:S01]  /*03c0*/  LDG.E R23, desc[UR8][R2.64+0x14] ;  /* 0x0000140802177981 */ /* 0x000ee2000c1e1900 */
[----:B----4-:R-:W-:-:S03]  /*03d0*/  FADD R28, R27, R22 ;  /* 0x000000161b1c7221 */ /* 0x010fc60000000000 */
[----:B------:R-:W4:Y:S04]  /*03e0*/  LDG.E R22, desc[UR8][R2.64+0x18] ;  /* 0x0000180802167981 */ /* 0x000f28000c1e1900 */
[----:B------:R-:W4:Y:S01]  /*03f0*/  LDG.E R24, desc[UR8][R2.64+0x1c] ;  /* 0x00001c0802187981 */ /* 0x000f22000c1e1900 */
[----:B-----5:R-:W-:Y:S01]  /*0400*/  FADD R28, R28, R13 ;  /* 0x0000000d1c1c7221 */ /* 0x020fe20000000000 */
[----:B------:R-:W-:Y:S01]  /*0410*/  IADD3 R10, PT, PT, R10, 0x10, RZ ;  /* 0x000000100a0a7810 */ /* 0x000fe20007ffe0ff */
[----:B------:R-:W-:Y:S02]  /*0420*/  VIADD R12, R12, 0x10 ;  /* 0x000000100c0c7836 */ /* 0x000fe40000000000 */
[----:B------:R-:W-:Y:S01]  /*0430*/  FADD R21, R28, R21 ;  /* 0x000000151c157221 */ /* 0x000fe20000000000 */
[----:B------:R-:W-:-:S03]  /*0440*/  ISETP.NE.AND P3, PT, R10, RZ, PT ;  /* 0x000000ff0a00720c */ /* 0x000fc60003f65270 */
[----:B------:R-:W-:-:S04]  /*0450*/  FADD R20, R21, R20 ;  /* 0x0000001415147221 */ /* 0x000fc80000000000 */
[----:B------:R-:W-:-:S04]  /*0460*/  FADD R19, R20, R19 ;  /* 0x0000001314137221 */ /* 0x000fc80000000000 */
[----:B------:R-:W-:-:S04]  /*0470*/  FADD R18, R19, R18 ;  /* 0x0000001213127221 */ /* 0x000fc80000000000 */
[----:B------:R-:W-:-:S04]  /*0480*/  FADD R17, R18, R17 ;  /* 0x0000001112117221 */ /* 0x000fc80000000000 */
[----:B------:R-:W-:-:S04]  /*0490*/  FADD R16, R17, R16 ;  /* 0x0000001011107221 */ /* 0x000fc80000000000 */
[----:B------:R-:W-:-:S04]  /*04a0*/  FADD R15, R16, R15 ;  /* 0x0000000f100f7221 */ /* 0x000fc80000000000 */
[----:B------:R-:W-:-:S04]  /*04b0*/  FADD R14, R15, R14 ;  /* 0x0000000e0f0e7221 */ /* 0x000fc80000000000 */
[----:B--2---:R-:W-:-:S04]  /*04c0*/  FADD R14, R14, R11 ;  /* 0x0000000b0e0e7221 */ /* 0x004fc80000000000 */
[----:B---3--:R-:W-:-:S04]  /*04d0*/  FADD R23, R14, R23 ;  /* 0x000000170e177221 */ /* 0x008fc80000000000 */
[----:B----4-:R-:W-:-:S04]  /*04e0*/  FADD R23, R23, R22 ;  /* 0x0000001617177221 */ /* 0x010fc80000000000 */
[----:B------:R-:W-:Y:S01]  /*04f0*/  FADD R11, R23, R24 ;  /* 0x00000018170b7221 */ /* 0x000fe20000000000 */
[----:B------:R-:W-:Y:S06]  /*0500*/  @P3 BRA `(.L_x_28) ;  /* 0xfffffffc00643947 */ /* 0x000fec000383ffff */
[----:B------:R-:W-:-:S07]  /*0510*/  MOV R10, R6 ;  /* 0x00000006000a7202 */ /* 0x000fce0000000f00 */
.L_x_27:
[----:B------:R-:W-:-:S13]  /*0520*/  ISETP.NE.AND P3, PT, R25, RZ, PT ;  /* 0x000000ff1900720c */ /* 0x000fda0003f65270 */
[----:B------:R-:W-:Y:S05]  /*0530*/  @!P3 BRA `(.L_x_29) ;  /* 0x0000000000c8b947 */ /* 0x000fea0003800000 */
[----:B------:R-:W-:Y:S01]  /*0540*/  ISETP.NE.AND P3, PT, R26, RZ, PT ;  /* 0x000000ff1a00720c */ /* 0x000fe20003f65270 */
[----:B------:R-:W-:-:S12]  /*0550*/  @!P0 BRA `(.L_x_30) ;  /* 0x0000000000508947 */ /* 0x000fd80003800000 */
[----:B------:R-:W0:Y:S01]  /*0560*/  LDC.64 R2, c[0x0][0x380] ;  /* 0x0000e000ff027b82 */ /* 0x000e220000000a00 */
[----:B------:R-:W-:-:S04]  /*0570*/  IMAD.IADD R13, R5, 0x1, R10 ;  /* 0x00000001050d7824 */ /* 0x000fc800078e020a */
        /* <DEDUP_REMOVED lines=9> */
[----:B------:R-:W-:Y:S01]  /*0610*/  IADD3 R10, PT, PT, R10, 0x8, RZ ;  /* 0x000000080a0a7810 */ /* 0x000fe20007ffe0ff */
        /* <DEDUP_REMOVED lines=8> */
.L_x_30:
        /* <DEDUP_REMOVED lines=15> */
.L_x_31:
[----:B------:R-:W-:Y:S05]  /*0790*/  @!P3 BRA `(.L_x_29) ;  /* 0x000000000030b947 */ /* 0x000fea0003800000 */
[----:B------:R-:W0:Y:S01]  /*07a0*/  LDC.64 R2, c[0x0][0x380] ;  /* 0x0000e000ff027b82 */ /* 0x000e220000000a00 */
[----:B------:R-:W-:-:S04]  /*07b0*/  IMAD.IADD R5, R5, 0x1, R10 ;  /* 0x0000000105057824 */ /* 0x000fc800078e020a */
        /* <DEDUP_REMOVED lines=10> */
.L_x_29:
[----:B------:R-:W-:Y:S05]  /*0860*/  @P2 BRA `(.L_x_32) ;  /* 0xfffffff800602947 */ /* 0x000fea000383ffff */
.L_x_26:
[----:B------:R-:W-:Y:S01]  /*0870*/  IMAD R0, R0, UR6, RZ ;  /* 0x0000000600007c24 */ /* 0x000fe2000f8e02ff */
[----:B------:R-:W-:Y:S04]  /*0880*/  BSSY.RECONVERGENT B0, `(.L_x_33) ;  /* 0x000000e000007945 */ /* 0x000fe80003800200 */
        /* <DEDUP_REMOVED lines=11> */
[----:B------:R-:W-:Y:S05]  /*0940*/  CALL.REL.NOINC `($__internal_1_$__cuda_sm3x_div_rn_noftz_f32_slowpath) ;  /* 0x0000000000187944 */ /* 0x000fea0003c00000 */
[----:B------:R-:W-:-:S07]  /*0950*/  IMAD.MOV.U32 R7, RZ, RZ, R0 ;  /* 0x000000ffff077224 */ /* 0x000fce00078e0000 */
.L_x_34:
[----:B------:R-:W-:Y:S05]  /*0960*/  BSYNC.RECONVERGENT B0 ;  /* 0x0000000000007941 */ /* 0x000fea0003800200 */
.L_x_33:
[----:B------:R-:W0:Y:S02]  /*0970*/  LDC.64 R2, c[0x0][0x388] ;  /* 0x0000e200ff027b82 */ /* 0x000e240000000a00 */
[----:B0-----:R-:W-:-:S05]  /*0980*/  IMAD.WIDE R4, R4, 0x4, R2 ;  /* 0x0000000404047825 */ /* 0x001fca00078e0202 */
[----:B------:R-:W-:Y:S01]  /*0990*/  STG.E desc[UR8][R4.64], R7 ;  /* 0x0000000704007986 */ /* 0x000fe2000c101908 */
[----:B------:R-:W-:Y:S05]  /*09a0*/  EXIT ;  /* 0x000000000000794d */ /* 0x000fea0003800000 */
        .weak           $__internal_1_$__cuda_sm3x_div_rn_noftz_f32_slowpath
        .type           $__internal_1_$__cuda_sm3x_div_rn_noftz_f32_slowpath,@function
        .size           $__internal_1_$__cuda_sm3x_div_rn_noftz_f32_slowpath,(.L_x_81 - $__internal_1_$__cuda_sm3x_div_rn_noftz_f32_slowpath)
$__internal_1_$__cuda_sm3x_div_rn_noftz_f32_slowpath:
        /* <DEDUP_REMOVED lines=35> */
.L_x_36:
        /* <DEDUP_REMOVED lines=51> */
.L_x_43:
[----:B------:R-:W-:-:S04]  /*0f10*/  LOP3.LUT R0, R0, 0x80000000, RZ, 0xc0, !PT ;  /* 0x8000000000007812 */ /* 0x000fc800078ec0ff */
[----:B------:R-:W-:Y:S01]  /*0f20*/  LOP3.LUT R0, R0, 0x7f800000, RZ, 0xfc, !PT ;  /* 0x7f80000000007812 */ /* 0x000fe200078efcff */
[----:B------:R-:W-:Y:S06]  /*0f30*/  BRA `(.L_x_44) ;  /* 0x0000000000047947 */ /* 0x000fec0003800000 */
.L_x_42:
[----:B------:R-:W-:-:S07]  /*0f40*/  IMAD R0, R6, 0x800000, R0 ;  /* 0x0080000006007824 */ /* 0x000fce00078e0200 */
.L_x_44:
[----:B------:R-:W-:Y:S05]  /*0f50*/  BSYNC.RECONVERGENT B2 ;  /* 0x0000000000027941 */ /* 0x000fea0003800200 */
.L_x_41:
[----:B------:R-:W-:Y:S05]  /*0f60*/  BRA `(.L_x_45) ;  /* 0x0000000000207947 */ /* 0x000fea0003800000 */
.L_x_40:
[----:B------:R-:W-:-:S04]  /*0f70*/  LOP3.LUT R0, R6, 0x80000000, R3, 0x48, !PT ;  /* 0x8000000006007812 */ /* 0x000fc800078e4803 */
[----:B------:R-:W-:Y:S01]  /*0f80*/  LOP3.LUT R0, R0, 0x7f800000, RZ, 0xfc, !PT ;  /* 0x7f80000000007812 */ /* 0x000fe200078efcff */
[----:B------:R-:W-:Y:S06]  /*0f90*/  BRA `(.L_x_45) ;  /* 0x0000000000147947 */ /* 0x000fec0003800000 */
.L_x_39:
[----:B------:R-:W-:Y:S01]  /*0fa0*/  LOP3.LUT R0, R6, 0x80000000, R3, 0x48, !PT ;  /* 0x8000000006007812 */ /* 0x000fe200078e4803 */
[----:B------:R-:W-:Y:S06]  /*0fb0*/  BRA `(.L_x_45) ;  /* 0x00000000000c7947 */ /* 0x000fec0003800000 */
.L_x_38:
[----:B------:R-:W0:Y:S01]  /*0fc0*/  MUFU.RSQ R0, -QNAN ;  /* 0xffc0000000007908 */ /* 0x000e220000001400 */
[----:B------:R-:W-:Y:S05]  /*0fd0*/  BRA `(.L_x_45) ;  /* 0x0000000000047947 */ /* 0x000fea0003800000 */
.L_x_37:
[----:B------:R-:W-:-:S07]  /*0fe0*/  FADD.FTZ R0, R3, R0 ;  /* 0x0000000003007221 */ /* 0x000fce0000010000 */
.L_x_45:
[----:B------:R-:W-:Y:S05]  /*0ff0*/  BSYNC.RECONVERGENT B1 ;  /* 0x0000000000017941 */ /* 0x000fea0003800200 */
.L_x_35:
[----:B------:R-:W-:-:S04]  /*1000*/  HFMA2 R3, -RZ, RZ, 0, 0 ;  /* 0x00000000ff037431 */ /* 0x000fc800000001ff */
[----:B0-----:R-:W-:Y:S05]  /*1010*/  RET.REL.NODEC R2 `(_Z15global_avg_poolPKfPfiiii) ;  /* 0xffffffec02f87950 */ /* 0x001fea0003c3ffff */
.L_x_46:
        /* <DEDUP_REMOVED lines=14> */
.L_x_81:


//--------------------- .text._Z10avg_pool2dPKfPfiiiiiiii --------------------------
	.section	.text._Z10avg_pool2dPKfPfiiiiiiii,"ax",@progbits
	.align	128
        .global         _Z10avg_pool2dPKfPfiiiiiiii
        .type           _Z10avg_pool2dPKfPfiiiiiiii,@function
        .size           _Z10avg_pool2dPKfPfiiiiiiii,(.L_x_82 - _Z10avg_pool2dPKfPfiiiiiiii)
        .other          _Z10avg_pool2dPKfPfiiiiiiii,@"STO_CUDA_ENTRY STV_DEFAULT"
_Z10avg_pool2dPKfPfiiiiiiii:
.text._Z10avg_pool2dPKfPfiiiiiiii:
[----:B------:R-:W-:Y:S08]  /*0000*/  LDC R1, c[0x0][0x37c] ;  /* 0x0000df00ff017b82 */ /* 0x000ff00000000800 */
[----:B------:R-:W0:Y:S01]  /*0010*/  LDC R5, c[0x0][0x3a8] ;  /* 0x0000ea00ff057b82 */ /* 0x000e220000000800 */
[----:B------:R-:W1:Y:S01]  /*0020*/  LDCU UR4, c[0x0][0x398] ;  /* 0x00007300ff0477ac */ /* 0x000e620008000800 */
[----:B------:R-:W2:Y:S06]  /*0030*/  LDCU UR5, c[0x0][0x39c] ;  /* 0x00007380ff0577ac */ /* 0x000eac0008000800 */
[----:B------:R-:W3:Y:S08]  /*0040*/  LDC R4, c[0x0][0x3ac] ;  /* 0x0000eb00ff047b82 */ /* 0x000ef00000000800 */
[----:B------:R-:W1:Y:S01]  /*0050*/  LDC R8, c[0x0][0x3a0] ;  /* 0x0000e800ff087b82 */ /* 0x000e620000000800 */
[----:B0-----:R-:W-:-:S07]  /*0060*/  IABS R2, R5 ;  /* 0x0000000500027213 */ /* 0x001fce0000000000 */
[----:B------:R-:W2:Y:S01]  /*0070*/  LDC R0, c[0x0][0x3a4] ;  /* 0x0000e900ff007b82 */ /* 0x000ea20000000800 */
[----:B------:R-:W0:Y:S01]  /*0080*/  I2F.RP R3, R2 ;  /* 0x0000000200037306 */ /* 0x000e220000209400 */
[----:B---3--:R-:W-:-:S07]  /*0090*/  IABS R6, R4 ;  /* 0x0000000400067213 */ /* 0x008fce0000000000 */
[----:B------:R-:W3:Y:S01]  /*00a0*/  I2F.RP R7, R6 ;  /* 0x0000000600077306 */ /* 0x000ee20000209400 */
[----:B-1----:R-:W-:Y:S01]  /*00b0*/  IADD3 R14, PT, PT, -R8, UR4, RZ ;  /* 0x00000004080e7c10 */ /* 0x002fe2000fffe1ff */
[----:B------:R-:W1:Y:S06]  /*00c0*/  S2UR UR4, SR_CTAID.X ;  /* 0x00000000000479c3 */ /* 0x000e6c0000002500 */
[----:B0-----:R-:W0:Y:S01]  /*00d0*/  MUFU.RCP R3, R3 ;  /* 0x0000000300037308 */ /* 0x001e220000001000 */
[----:B------:R-:W-:Y:S02]  /*00e0*/  IABS R15, R14 ;  /* 0x0000000e000f7213 */ /* 0x000fe40000000000 */
[----:B------:R-:W-:-:S04]  /*00f0*/  LOP3.LUT R14, R14, R5, RZ, 0x3c, !PT ;  /* 0x000000050e0e7212 */ /* 0x000fc800078e3cff */
[----:B------:R-:W-:Y:S01]  /*0100*/  ISETP.GE.AND P1, PT, R14, RZ, PT ;  /* 0x000000ff0e00720c */ /* 0x000fe20003f26270 */
[----:B---3--:R-:W3:Y:S01]  /*0110*/  MUFU.RCP R7, R7 ;  /* 0x0000000700077308 */ /* 0x008ee20000001000 */
[----:B0-----:R-:W-:-:S07]  /*0120*/  VIADD R12, R3, 0xffffffe ;  /* 0x0ffffffe030c7836 */ /* 0x001fce0000000000 */
[----:B------:R0:W4:Y:S01]  /*0130*/  F2I.FTZ.U32.TRUNC.NTZ R13, R12 ;  /* 0x0000000c000d7305 */ /* 0x000122000021f000 */
[----:B---3--:R-:W-:Y:S01]  /*0140*/  VIADD R10, R7, 0xffffffe ;  /* 0x0ffffffe070a7836 */ /* 0x008fe20000000000 */
[----:B--2---:R-:W-:-:S06]  /*0150*/  IADD3 R7, PT, PT, -R0, UR5, RZ ;  /* 0x0000000500077c10 */ /* 0x004fcc000fffe1ff */
[----:B------:R2:W3:Y:S01]  /*0160*/  F2I.FTZ.U32.TRUNC.NTZ R11, R10 ;  /* 0x0000000a000b7305 */ /* 0x0004e2000021f000 */
[----:B0-----:R-:W-:Y:S02]  /*0170*/  IMAD.MOV.U32 R12, RZ, RZ, RZ ;  /* 0x000000ffff0c7224 */ /* 0x001fe400078e00ff */
[----:B----4-:R-:W-:Y:S02]  /*0180*/  IMAD.MOV R3, RZ, RZ, -R13 ;  /* 0x000000ffff037224 */ /* 0x010fe400078e0a0d */
[----:B--2---:R-:W-:Y:S02]  /*0190*/  IMAD.MOV.U32 R10, RZ, RZ, RZ ;  /* 0x000000ffff0a7224 */ /* 0x004fe400078e00ff */
[----:B------:R-:W-:Y:S01]  /*01a0*/  IMAD R3, R3, R2, RZ ;  /* 0x0000000203037224 */ /* 0x000fe200078e02ff */
[----:B---3--:R-:W-:-:S03]  /*01b0*/  IADD3 R9, PT, PT, RZ, -R11, RZ ;  /* 0x8000000bff097210 */ /* 0x008fc60007ffe0ff */
[----:B------:R-:W-:Y:S01]  /*01c0*/  IMAD.HI.U32 R12, R13, R3, R12 ;  /* 0x000000030d0c7227 */ /* 0x000fe200078e000c */
[----:B------:R-:W-:Y:S02]  /*01d0*/  IABS R13, R7 ;  /* 0x00000007000d7213 */ /* 0x000fe40000000000 */
[----:B------:R-:W-:Y:S01]  /*01e0*/  LOP3.LUT R7, R7, R4, RZ, 0x3c, !PT ;  /* 0x0000000407077212 */ /* 0x000fe200078e3cff */
[----:B------:R-:W-:Y:S02]  /*01f0*/  IMAD.MOV.U32 R3, RZ, RZ, R15 ;  /* 0x000000ffff037224 */ /* 0x000fe400078e000f */
[----:B------:R-:W-:Y:S01]  /*0200*/  IMAD R9, R9, R6, RZ ;  /* 0x0000000609097224 */ /* 0x000fe200078e02ff */
[----:B------:R-:W-:Y:S01]  /*0210*/  ISETP.GE.AND P5, PT, R7, RZ, PT ;  /* 0x000000ff0700720c */ /* 0x000fe20003fa6270 */
[----:B------:R-:W-:-:S04]  /*0220*/  IMAD.HI.U32 R12, R12, R3, RZ ;  /* 0x000000030c0c7227 */ /* 0x000fc800078e00ff */
[----:B------:R-:W-:Y:S01]  /*0230*/  IMAD.HI.U32 R10, R11, R9, R10 ;  /* 0x000000090b0a7227 */ /* 0x000fe200078e000a */
[----:B------:R-:W-:-:S03]  /*0240*/  MOV R11, R13 ;  /* 0x0000000d000b7202 */ /* 0x000fc60000000f00 */
[----:B------:R-:W-:Y:S02]  /*0250*/  IMAD.MOV R9, RZ, RZ, -R12 ;  /* 0x000000ffff097224 */ /* 0x000fe400078e0a0c */
[----:B------:R-:W-:-:S04]  /*0260*/  IMAD.HI.U32 R10, R10, R11, RZ ;  /* 0x0000000b0a0a7227 */ /* 0x000fc800078e00ff */
[----:B------:R-:W-:Y:S02]  /*0270*/  IMAD R3, R2, R9, R3 ;  /* 0x0000000902037224 */ /* 0x000fe400078e0203 */
[----:B------:R-:W-:-:S03]  /*0280*/  IMAD.MOV R13, RZ, RZ, -R10 ;  /* 0x000000ffff0d7224 */ /* 0x000fc600078e0a0a */
[----:B------:R-:W-:Y:S01]  /*0290*/  ISETP.GT.U32.AND P3, PT, R2, R3, PT ;  /* 0x000000030200720c */ /* 0x000fe20003f64070 */
[C---:B------:R-:W-:Y:S02]  /*02a0*/  IMAD R9, R6.reuse, R13, R11 ;  /* 0x0000000d06097224 */ /* 0x040fe400078e020b */
[----:B------:R-:W1:Y:S03]  /*02b0*/  S2R R11, SR_TID.X ;  /* 0x00000000000b7919 */ /* 0x000e660000002100 */
[----:B------:R-:W-:-:S07]  /*02c0*/  ISETP.GT.U32.AND P4, PT, R6, R9, PT ;  /* 0x000000090600720c */ /* 0x000fce0003f84070 */
[----:B------:R-:W-:Y:S02]  /*02d0*/  @!P3 IMAD.IADD R3, R3, 0x1, -R2 ;  /* 0x000000010303b824 */ /* 0x000fe400078e0a02 */
[----:B------:R-:W-:Y:S01]  /*02e0*/  @!P3 VIADD R12, R12, 0x1 ;  /* 0x000000010c0cb836 */ /* 0x000fe20000000000 */
[----:B------:R-:W-:Y:S02]  /*02f0*/  ISETP.NE.AND P3, PT, R5, RZ, PT ;  /* 0x000000ff0500720c */ /* 0x000fe40003f65270 */
[----:B------:R-:W-:Y:S01]  /*0300*/  ISETP.GE.U32.AND P2, PT, R3, R2, PT ;  /* 0x000000020300720c */ /* 0x000fe20003f46070 */
[----:B------:R-:W-:Y:S01]  /*0310*/  @!P4 VIADD R10, R10, 0x1 ;  /* 0x000000010a0ac836 */ /* 0x000fe20000000000 */
[----:B------:R-:W0:Y:S01]  /*0320*/  LDC.64 R2, c[0x0][0x390] ;  /* 0x0000e400ff027b82 */ /* 0x000e220000000a00 */
[----:B------:R-:W-:-:S04]  /*0330*/  @!P4 IADD3 R9, PT, PT, R9, -R6, RZ ;  /* 0x800000060909c210 */ /* 0x000fc80007ffe0ff */
[----:B------:R-:W-:-:S03]  /*0340*/  ISETP.GE.U32.AND P0, PT, R9, R6, PT ;  /* 0x000000060900720c */ /* 0x000fc60003f06070 */
[----:B------:R-:W1:Y:S03]  /*0350*/  LDC R6, c[0x0][0x360] ;  /* 0x0000d800ff067b82 */ /* 0x000e660000000800 */
[----:B------:R-:W-:Y:S01]  /*0360*/  @P2 VIADD R12, R12, 0x1 ;  /* 0x000000010c0c2836 */ /* 0x000fe20000000000 */
[----:B------:R-:W-:-:S03]  /*0370*/  ISETP.NE.AND P2, PT, R4, RZ, PT ;  /* 0x000000ff0400720c */ /* 0x000fc60003f45270 */
[----:B------:R-:W-:Y:S01]  /*0380*/  @!P1 IMAD.MOV R12, RZ, RZ, -R12 ;  /* 0x000000ffff0c9224 */ /* 0x000fe200078e0a0c */
[----:B------:R-:W-:Y:S02]  /*0390*/  @!P3 LOP3.LUT R12, RZ, R5, RZ, 0x33, !PT ;  /* 0x00000005ff0cb212 */ /* 0x000fe400078e33ff */
[----:B------:R-:W-:-:S05]  /*03a0*/  @P0 IADD3 R10, PT, PT, R10, 0x1, RZ ;  /* 0x000000010a0a0810 */ /* 0x000fca0007ffe0ff */
[----:B------:R-:W-:Y:S02]  /*03b0*/  @!P5 IMAD.MOV R10, RZ, RZ, -R10 ;  /* 0x000000ffff0ad224 */ /* 0x000fe400078e0a0a */
[----:B0-----:R-:W-:Y:S01]  /*03c0*/  IMAD R2, R3, R2, RZ ;  /* 0x0000000203027224 */ /* 0x001fe200078e02ff */
[----:B------:R-:W-:-:S03]  /*03d0*/  @!P2 LOP3.LUT R10, RZ, R4, RZ, 0x33, !PT ;  /* 0x00000004ff0aa212 */ /* 0x000fc600078e33ff */
[----:B------:R-:W-:Y:S02]  /*03e0*/  IMAD R5, R12, R2, R2 ;  /* 0x000000020c057224 */ /* 0x000fe400078e0202 */
[----:B-1----:R-:W-:Y:S02]  /*03f0*/  IMAD R2, R6, UR4, R11 ;  /* 0x0000000406027c24 */ /* 0x002fe4000f8e020b */
[----:B------:R-:W-:-:S05]  /*0400*/  IMAD R5, R10, R5, R5 ;  /* 0x000000050a057224 */ /* 0x000fca00078e0205 */
[----:B------:R-:W-:-:S13]  /*0410*/  ISETP.GE.AND P0, PT, R2, R5, PT ;  /* 0x000000050200720c */ /* 0x000fda0003f06270 */
[----:B------:R-:W-:Y:S05]  /*0420*/  @P0 EXIT ;  /* 0x000000000000094d */ /* 0x000fea0003800000 */
[----:B------:R-:W-:Y:S01]  /*0430*/  VIADD R17, R10, 0x1 ;  /* 0x000000010a117836 */ /* 0x000fe20000000000 */
[----:B------:R-:W-:Y:S01]  /*0440*/  IABS R11, R2 ;  /* 0x00000002000b7213 */ /* 0x000fe20000000000 */
[----:B------:R-:W-:Y:S01]  /*0450*/  VIADD R14, R12, 0x1 ;  /* 0x000000010c0e7836 */ /* 0x000fe20000000000 */
[----:B------:R-:W0:Y:S02]  /*0460*/  LDCU.64 UR6, c[0x0][0x358] ;  /* 0x00006b00ff0677ac */ /* 0x000e240008000a00 */
[-C--:B------:R-:W-:Y:S01]  /*0470*/  IABS R9, R17.reuse ;  /* 0x0000001100097213 */ /* 0x080fe20000000000 */
[-C--:B------:R-:W-:Y:S01]  /*0480*/  IMAD R13, R14, R17.reuse, RZ ;  /* 0x000000110e0d7224 */ /* 0x080fe200078e02ff */
[----:B------:R-:W-:Y:S02]  /*0490*/  IABS R15, R14 ;  /* 0x0000000e000f7213 */ /* 0x000fe40000000000 */
[----:B------:R-:W1:Y:S01]  /*04a0*/  I2F.RP R6, R9 ;  /* 0x0000000900067306 */ /* 0x000e620000209400 */
[----:B------:R-:W-:-:S02]  /*04b0*/  LOP3.LUT R18, R2, R17, RZ, 0x3c, !PT ;  /* 0x0000001102127212 */ /* 0x000fc400078e3cff */
[----:B------:R-:W-:Y:S02]  /*04c0*/  IABS R16, R13 ;  /* 0x0000000d00107213 */ /* 0x000fe40000000000 */
[----:B------:R-:W-:Y:S02]  /*04d0*/  ISETP.GE.AND P2, PT, R18, RZ, PT ;  /* 0x000000ff1200720c */ /* 0x000fe40003f46270 */
[----:B------:R-:W-:Y:S01]  /*04e0*/  ISETP.NE.AND P5, PT, R14, RZ, PT ;  /* 0x000000ff0e00720c */ /* 0x000fe20003fa5270 */
[----:B------:R-:W2:Y:S08]  /*04f0*/  I2F.RP R19, R15 ;  /* 0x0000000f00137306 */ /* 0x000eb00000209400 */
[----:B-1----:R-:W1:Y:S08]  /*0500*/  MUFU.RCP R6, R6 ;  /* 0x0000000600067308 */ /* 0x002e700000001000 */
[----:B------:R-:W3:Y:S08]  /*0510*/  I2F.RP R12, R16 ;  /* 0x00000010000c7306 */ /* 0x000ef00000209400 */
[----:B--2---:R-:W-:Y:S01]  /*0520*/  MUFU.RCP R19, R19 ;  /* 0x0000001300137308 */ /* 0x004fe20000001000 */
[----:B-1----:R-:W-:-:S02]  /*0530*/  IADD3 R4, PT, PT, R6, 0xffffffe, RZ ;  /* 0x0ffffffe06047810 */ /* 0x002fc40007ffe0ff */
[----:B------:R-:W-:-:S05]  /*0540*/  IABS R6, R17 ;  /* 0x0000001100067213 */ /* 0x000fca0000000000 */
[----:B------:R1:W2:Y:S08]  /*0550*/  F2I.FTZ.U32.TRUNC.NTZ R5, R4 ;  /* 0x0000000400057305 */ /* 0x0002b0000021f000 */
[----:B---3--:R-:W3:Y:S01]  /*0560*/  MUFU.RCP R12, R12 ;  /* 0x0000000c000c7308 */ /* 0x008ee20000001000 */
[----:B-1----:R-:W-:Y:S02]  /*0570*/  IMAD.MOV.U32 R4, RZ, RZ, RZ ;  /* 0x000000ffff047224 */ /* 0x002fe400078e00ff */
[----:B--2---:R-:W-:-:S04]  /*0580*/  IMAD.MOV R10, RZ, RZ, -R5 ;  /* 0x000000ffff0a7224 */ /* 0x004fc800078e0a05 */
[----:B------:R-:W-:Y:S01]  /*0590*/  IMAD R7, R10, R9, RZ ;  /* 0x000000090a077224 */ /* 0x000fe200078e02ff */
[----:B------:R-:W-:-:S03]  /*05a0*/  IADD3 R10, PT, PT, RZ, -R6, RZ ;  /* 0x80000006ff0a7210 */ /* 0x000fc60007ffe0ff */
[----:B------:R-:W-:-:S04]  /*05b0*/  IMAD.HI.U32 R4, R5, R7, R4 ;  /* 0x0000000705047227 */ /* 0x000fc800078e0004 */
[----:B------:R-:W-:Y:S02]  /*05c0*/  VIADD R5, R19, 0xffffffe ;  /* 0x0ffffffe13057836 */ /* 0x000fe40000000000 */
[----:B------:R-:W-:-:S04]  /*05d0*/  IMAD.HI.U32 R4, R4, R11, RZ ;  /* 0x0000000b04047227 */ /* 0x000fc800078e00ff */
[----:B------:R-:W-:Y:S01]  /*05e0*/  IMAD R10, R4, R10, R11 ;  /* 0x0000000a040a7224 */ /* 0x000fe200078e020b */
[----:B------:R-:W1:Y:S01]  /*05f0*/  F2I.FTZ.U32.TRUNC.NTZ R5, R5 ;  /* 0x0000000500057305 */ /* 0x000e62000021f000 */
[----:B---3--:R-:W-:Y:S01]  /*0600*/  VIADD R6, R12, 0xffffffe ;  /* 0x0ffffffe0c067836 */ /* 0x008fe20000000000 */
[----:B------:R-:W-:Y:S02]  /*0610*/  LOP3.LUT R12, RZ, R17, RZ, 0x33, !PT ;  /* 0x00000011ff0c7212 */ /* 0x000fe400078e33ff */
[----:B------:R-:W-:-:S04]  /*0620*/  ISETP.GT.U32.AND P1, PT, R9, R10, PT ;  /* 0x0000000a0900720c */ /* 0x000fc80003f24070 */
[----:B------:R2:W3:Y:S01]  /*0630*/  F2I.FTZ.U32.TRUNC.NTZ R7, R6 ;  /* 0x0000000600077305 */ /* 0x0004e2000021f000 */
[----:B-1----:R-:W-:-:S08]  /*0640*/  IMAD.MOV R18, RZ, RZ, -R5 ;  /* 0x000000ffff127224 */ /* 0x002fd000078e0a05 */
[----:B------:R-:W-:Y:S01]  /*0650*/  @!P1 IMAD.IADD R10, R10, 0x1, -R9 ;  /* 0x000000010a0a9824 */ /* 0x000fe200078e0a09 */
[----:B------:R-:W-:Y:S01]  /*0660*/  @!P1 IADD3 R4, PT, PT, R4, 0x1, RZ ;  /* 0x0000000104049810 */ /* 0x000fe20007ffe0ff */
[----:B------:R-:W-:Y:S01]  /*0670*/  IMAD R19, R18, R15, RZ ;  /* 0x0000000f12137224 */ /* 0x000fe200078e02ff */
[----:B--2---:R-:W-:Y:S02]  /*0680*/  IABS R6, R14 ;  /* 0x0000000e00067213 */ /* 0x004fe40000000000 */
[----:B------:R-:W-:Y:S02]  /*0690*/  ISETP.GE.U32.AND P0, PT, R10, R9, PT ;  /* 0x000000090a00720c */ /* 0x000fe40003f06070 */
[----:B---3--:R-:W-:Y:S01]  /*06a0*/  IADD3 R21, PT, PT, RZ, -R7, RZ ;  /* 0x80000007ff157210 */ /* 0x008fe20007ffe0ff */
[----:B------:R-:W-:Y:S01]  /*06b0*/  IMAD.MOV R20, RZ, RZ, -R6 ;  /* 0x000000ffff147224 */ /* 0x000fe200078e0a06 */
[----:B------:R-:W-:Y:S01]  /*06c0*/  IABS R18, R13 ;  /* 0x0000000d00127213 */ /* 0x000fe20000000000 */
[----:B------:R-:W-:-:S08]  /*06d0*/  IMAD.MOV.U32 R6, RZ, RZ, RZ ;  /* 0x000000ffff067224 */ /* 0x000fd000078e00ff */
[----:B------:R-:W-:Y:S01]  /*06e0*/  @P0 VIADD R4, R4, 0x1 ;  /* 0x0000000104040836 */ /* 0x000fe20000000000 */
[----:B------:R-:W-:-:S03]  /*06f0*/  ISETP.NE.AND P0, PT, R17, RZ, PT ;  /* 0x000000ff1100720c */ /* 0x000fc60003f05270 */
[----:B------:R-:W-:-:S05]  /*0700*/  @!P2 IMAD.MOV R4, RZ, RZ, -R4 ;  /* 0x000000ffff04a224 */ /* 0x000fca00078e0a04 */
[----:B------:R-:W-:Y:S01]  /*0710*/  SEL R17, R12, R4, !P0 ;  /* 0x000000040c117207 */ /* 0x000fe20004000000 */
[----:B------:R-:W-:-:S03]  /*0720*/  IMAD.MOV.U32 R4, RZ, RZ, RZ ;  /* 0x000000ffff047224 */ /* 0x000fc600078e00ff */
[----:B------:R-:W-:Y:S01]  /*0730*/  ISETP.GE.AND P3, PT, R17, RZ, PT ;  /* 0x000000ff1100720c */ /* 0x000fe20003f66270 */
[----:B------:R-:W-:Y:S01]  /*0740*/  IMAD.HI.U32 R4, R5, R19, R4 ;  /* 0x0000001305047227 */ /* 0x000fe200078e0004 */
[----:B------:R-:W-:-:S03]  /*0750*/  IABS R19, R17 ;  /* 0x0000001100137213 */ /* 0x000fc60000000000 */
[----:B------:R-:W-:Y:S02]  /*0760*/  IMAD R5, R21, R16, RZ ;  /* 0x0000001015057224 */ /* 0x000fe400078e02ff */
[----:B------:R-:W-:-:S04]  /*0770*/  IMAD.HI.U32 R4, R4, R19, RZ ;  /* 0x0000001304047227 */ /* 0x000fc800078e00ff */
[----:B------:R-:W-:Y:S01]  /*0780*/  IMAD.HI.U32 R6, R7, R5, R6 ;  /* 0x0000000507067227 */ /* 0x000fe200078e0006 */
[----:B------:R-:W-:-:S03]  /*0790*/  IADD3 R5, PT, PT, RZ, -R18, RZ ;  /* 0x80000012ff057210 */ /* 0x000fc60007ffe0ff */
[----:B------:R-:W-:Y:S02]  /*07a0*/  IMAD.MOV.U32 R7, RZ, RZ, R20 ;  /* 0x000000ffff077224 */ /* 0x000fe400078e0014 */
[----:B------:R-:W-:-:S04]  /*07b0*/  IMAD.HI.U32 R6, R6, R11, RZ ;  /* 0x0000000b06067227 */ /* 0x000fc800078e00ff */
[----:B------:R-:W-:Y:S02]  /*07c0*/  IMAD R5, R6, R5, R11 ;  /* 0x0000000506057224 */ /* 0x000fe400078e020b */
[----:B------:R-:W-:-:S03]  /*07d0*/  IMAD R4, R4, R7, R19 ;  /* 0x0000000704047224 */ /* 0x000fc600078e0213 */
[----:B------:R-:W-:Y:S02]  /*07e0*/  ISETP.GT.U32.AND P1, PT, R16, R5, PT ;  /* 0x000000051000720c */ /* 0x000fe40003f24070 */
[----:B------:R-:W-:-:S11]  /*07f0*/  ISETP.GT.U32.AND P2, PT, R15, R4, PT ;  /* 0x000000040f00720c */ /* 0x000fd60003f44070 */
[----:B------:R-:W-:Y:S01]  /*0800*/  @!P1 IMAD.IADD R5, R5, 0x1, -R16 ;  /* 0x0000000105059824 */ /* 0x000fe200078e0a10 */
[----:B------:R-:W-:Y:S01]  /*0810*/  @!P1 IADD3 R6, PT, PT, R6, 0x1, RZ ;  /* 0x0000000106069810 */ /* 0x000fe20007ffe0ff */
[----:B------:R-:W-:Y:S01]  /*0820*/  @!P2 IMAD.IADD R4, R4, 0x1, -R15 ;  /* 0x000000010404a824 */ /* 0x000fe200078e0a0f */
[----:B------:R-:W-:Y:S02]  /*0830*/  ISETP.NE.AND P1, PT, R13, RZ, PT ;  /* 0x000000ff0d00720c */ /* 0x000fe40003f25270 */
[----:B------:R-:W-:Y:S02]  /*0840*/  ISETP.GE.U32.AND P2, PT, R5, R16, PT ;  /* 0x000000100500720c */ /* 0x000fe40003f46070 */
[----:B------:R-:W-:Y:S02]  /*0850*/  ISETP.GT.U32.AND P6, PT, R15, R4, PT ;  /* 0x000000040f00720c */ /* 0x000fe40003fc4070 */
[----:B------:R-:W-:-:S04]  /*0860*/  LOP3.LUT R5, R2, R13, RZ, 0x3c, !PT ;  /* 0x0000000d02057212 */ /* 0x000fc800078e3cff */
[----:B------:R-:W-:Y:S01]  /*0870*/  ISETP.GE.AND P4, PT, R5, RZ, PT ;  /* 0x000000ff0500720c */ /* 0x000fe20003f86270 */
[----:B------:R-:W-:-:S04]  /*0880*/  IMAD.MOV.U32 R5, RZ, RZ, RZ ;  /* 0x000000ffff057224 */ /* 0x000fc800078e00ff */
[----:B------:R-:W-:Y:S01]  /*0890*/  @P2 VIADD R6, R6, 0x1 ;  /* 0x0000000106062836 */ /* 0x000fe20000000000 */
[----:B------:R-:W-:Y:S01]  /*08a0*/  ISETP.GE.AND P2, PT, R8, 0x1, PT ;  /* 0x000000010800780c */ /* 0x000fe20003f46270 */
[----:B------:R-:W-:Y:S02]  /*08b0*/  @!P6 IMAD.IADD R4, R4, 0x1, -R15 ;  /* 0x000000010404e824 */ /* 0x000fe400078e0a0f */
[----:B------:R-:W-:Y:S02]  /*08c0*/  IMAD.MOV.U32 R15, RZ, RZ, R6 ;  /* 0x000000ffff0f7224 */ /* 0x000fe400078e0006 */
[----:B------:R-:W-:Y:S01]  /*08d0*/  IMAD.MOV.U32 R6, RZ, RZ, RZ ;  /* 0x000000ffff067224 */ /* 0x000fe200078e00ff */
[----:B------:R-:W-:Y:S01]  /*08e0*/  @!P3 IADD3 R4, PT, PT, -R4, RZ, RZ ;  /* 0x000000ff0404b210 */ /* 0x000fe20007ffe1ff */
[----:B------:R-:W-:Y:S01]  /*08f0*/  @!P4 IMAD.MOV R15, RZ, RZ, -R15 ;  /* 0x000000ffff0fc224 */ /* 0x000fe200078e0a0f */
[----:B------:R-:W-:Y:S02]  /*0900*/  @!P5 LOP3.LUT R4, RZ, R14, RZ, 0x33, !PT ;  /* 0x0000000eff04d212 */ /* 0x000fe400078e33ff */
[----:B------:R-:W-:-:S03]  /*0910*/  @!P1 LOP3.LUT R15, RZ, R13, RZ, 0x33, !PT ;  /* 0x0000000dff0f9212 */ /* 0x000fc600078e33ff */
[----:B0-----:R-:W-:Y:S05]  /*0920*/  @!P2 BRA `(.L_x_47) ;  /* 0x0000000c0008a947 */ /* 0x001fea0003800000 */
[----:B------:R-:W-:Y:S01]  /*0930*/  ISETP.GE.AND P1, PT, R0, 0x1, PT ;  /* 0x000000010000780c */ /* 0x000fe20003f26270 */
[----:B------:R-:W-:-:S12]  /*0940*/  IMAD R13, R3, R13, RZ ;  /* 0x0000000d030d7224 */ /* 0x000fd800078e02ff */
[----:B------:R-:W-:Y:S05]  /*0950*/  @!P1 BRA `(.L_x_47) ;  /* 0x0000000800fc9947 */ /* 0x000fea0003800000 */
[----:B------:R-:W-:Y:S01]  /*0960*/  IABS R8, R3 ;  /* 0x0000000300087213 */ /* 0x000fe20000000000 */
[----:B------:R-:W-:Y:S01]  /*0970*/  UMOV UR4, URZ ;  /* 0x000000ff00047c82 */ /* 0x000fe20008000000 */
[----:B------:R-:W-:Y:S02]  /*0980*/  IABS R5, R13 ;  /* 0x0000000d00057213 */ /* 0x000fe40000000000 */
[----:B------:R-:W0:Y:S01]  /*0990*/  I2F.RP R18, R8 ;  /* 0x0000000800127306 */ /* 0x000e220000209400 */
[----:B------:R-:W-:Y:S02]  /*09a0*/  ISETP.NE.AND P4, PT, R13, RZ, PT ;  /* 0x000000ff0d00720c */ /* 0x000fe40003f85270 */
[----:B------:R-:W-:-:S05]  /*09b0*/  ISETP.GE.AND P6, PT, R2, RZ, PT ;  /* 0x000000ff0200720c */ /* 0x000fca0003fc6270 */
[----:B------:R-:W1:Y:S08]  /*09c0*/  I2F.RP R14, R5 ;  /* 0x00000005000e7306 */ /* 0x000e700000209400 */
[----:B0-----:R-:W0:Y:S08]  /*09d0*/  MUFU.RCP R18, R18 ;  /* 0x0000001200127308 */ /* 0x001e300000001000 */
[----:B-1----:R-:W1:Y:S01]  /*09e0*/  MUFU.RCP R14, R14 ;  /* 0x0000000e000e7308 */ /* 0x002e620000001000 */
[----:B0-----:R-:W-:-:S02]  /*09f0*/  IADD3 R6, PT, PT, R18, 0xffffffe, RZ ;  /* 0x0ffffffe12067810 */ /* 0x001fc40007ffe0ff */
[----:B------:R-:W-:-:S05]  /*0a00*/  IABS R18, R15 ;  /* 0x0000000f00127213 */ /* 0x000fca0000000000 */
[----:B------:R0:W2:Y:S01]  /*0a10*/  F2I.FTZ.U32.TRUNC.NTZ R7, R6 ;  /* 0x0000000600077305 */ /* 0x0000a2000021f000 */
[----:B-1----:R-:W-:-:S07]  /*0a20*/  VIADD R16, R14, 0xffffffe ;  /* 0x0ffffffe0e107836 */ /* 0x002fce0000000000 */
[----:B------:R1:W3:Y:S01]  /*0a30*/  F2I.FTZ.U32.TRUNC.NTZ R17, R16 ;  /* 0x0000001000117305 */ /* 0x0002e2000021f000 */
[----:B0-----:R-:W-:Y:S02]  /*0a40*/  HFMA2 R6, -RZ, RZ, 0, 0 ;  /* 0x00000000ff067431 */ /* 0x001fe400000001ff */
[----:B--2---:R-:W-:Y:S02]  /*0a50*/  IMAD.MOV R21, RZ, RZ, -R7 ;  /* 0x000000ffff157224 */ /* 0x004fe400078e0a07 */
[----:B-1----:R-:W-:Y:S02]  /*0a60*/  IMAD.MOV.U32 R16, RZ, RZ, RZ ;  /* 0x000000ffff107224 */ /* 0x002fe400078e00ff */
[----:B------:R-:W-:Y:S02]  /*0a70*/  IMAD R21, R21, R8, RZ ;  /* 0x0000000815157224 */ /* 0x000fe400078e02ff */
[----:B---3--:R-:W-:Y:S02]  /*0a80*/  IMAD.MOV R20, RZ, RZ, -R17 ;  /* 0x000000ffff147224 */ /* 0x008fe400078e0a11 */
[----:B------:R-:W-:Y:S01]  /*0a90*/  IMAD.HI.U32 R6, R7, R21, R6 ;  /* 0x0000001507067227 */ /* 0x000fe200078e0006 */
[----:B------:R-:W-:-:S03]  /*0aa0*/  IABS R7, R13 ;  /* 0x0000000d00077213 */ /* 0x000fc60000000000 */
[----:B------:R-:W-:Y:S02]  /*0ab0*/  IMAD R19, R20, R5, RZ ;  /* 0x0000000514137224 */ /* 0x000fe400078e02ff */
[----:B------:R-:W-:Y:S02]  /*0ac0*/  IMAD.MOV.U32 R21, RZ, RZ, R18 ;  /* 0x000000ffff157224 */ /* 0x000fe400078e0012 */
[----:B------:R-:W-:-:S04]  /*0ad0*/  IMAD.HI.U32 R16, R17, R19, R16 ;  /* 0x0000001311107227 */ /* 0x000fc800078e0010 */
[----:B------:R-:W-:-:S04]  /*0ae0*/  IMAD.HI.U32 R6, R6, R21, RZ ;  /* 0x0000001506067227 */ /* 0x000fc800078e00ff */
[----:B------:R-:W-:Y:S01]  /*0af0*/  IMAD.MOV R7, RZ, RZ, -R7 ;  /* 0x000000ffff077224 */ /* 0x000fe200078e0a07 */
[----:B------:R-:W-:Y:S01]  /*0b00*/  IADD3 R14, PT, PT, -R6, RZ, RZ ;  /* 0x000000ff060e7210 */ /* 0x000fe20007ffe1ff */
[----:B------:R-:W-:-:S04]  /*0b10*/  IMAD.HI.U32 R16, R16, R11, RZ ;  /* 0x0000000b10107227 */ /* 0x000fc800078e00ff */
[----:B------:R-:W-:Y:S02]  /*0b20*/  IMAD R6, R16, R7, R11 ;  /* 0x0000000710067224 */ /* 0x000fe400078e020b */
[----:B------:R-:W-:-:S03]  /*0b30*/  IMAD R7, R8, R14, R21 ;  /* 0x0000000e08077224 */ /* 0x000fc600078e0215 */
[----:B------:R-:W-:Y:S02]  /*0b40*/  ISETP.GT.U32.AND P3, PT, R5, R6, PT ;  /* 0x000000060500720c */ /* 0x000fe40003f64070 */
[----:B------:R-:W-:-:S11]  /*0b50*/  ISETP.GT.U32.AND P1, PT, R8, R7, PT ;  /* 0x000000070800720c */ /* 0x000fd60003f24070 */
[----:B------:R-:W-:Y:S02]  /*0b60*/  @!P3 IMAD.IADD R6, R6, 0x1, -R5 ;  /* 0x000000010606b824 */ /* 0x000fe400078e0a05 */
[----:B------:R-:W-:Y:S02]  /*0b70*/  @!P1 IMAD.IADD R7, R7, 0x1, -R8 ;  /* 0x0000000107079824 */ /* 0x000fe400078e0a08 */
[----:B------:R-:W-:Y:S01]  /*0b80*/  @!P3 VIADD R16, R16, 0x1 ;  /* 0x000000011010b836 */ /* 0x000fe20000000000 */
[----:B------:R-:W-:Y:S02]  /*0b90*/  ISETP.GE.U32.AND P5, PT, R6, R5, PT ;  /* 0x000000050600720c */ /* 0x000fe40003fa6070 */
[----:B------:R-:W-:Y:S02]  /*0ba0*/  ISETP.GT.U32.AND P1, PT, R8, R7, PT ;  /* 0x000000070800720c */ /* 0x000fe40003f24070 */
[----:B------:R-:W-:Y:S02]  /*0bb0*/  LOP3.LUT R5, R2, R13, RZ, 0x3c, !PT ;  /* 0x0000000d02057212 */ /* 0x000fe400078e3cff */
[----:B------:R-:W-:-:S02]  /*0bc0*/  ISETP.GE.AND P3, PT, R15, RZ, PT ;  /* 0x000000ff0f00720c */ /* 0x000fc40003f66270 */
[----:B------:R-:W-:Y:S02]  /*0bd0*/  ISETP.GE.AND P2, PT, R5, RZ, PT ;  /* 0x000000ff0500720c */ /* 0x000fe40003f46270 */
[----:B------:R-:W-:-:S03]  /*0be0*/  LOP3.LUT R15, R0, 0x7, RZ, 0xc0, !PT ;  /* 0x00000007000f7812 */ /* 0x000fc600078ec0ff */
[----:B------:R-:W-:Y:S02]  /*0bf0*/  @P5 IADD3 R16, PT, PT, R16, 0x1, RZ ;  /* 0x0000000110105810 */ /* 0x000fe40007ffe0ff */
[----:B------:R-:W-:Y:S01]  /*0c00*/  ISETP.NE.AND P5, PT, R3, RZ, PT ;  /* 0x000000ff0300720c */ /* 0x000fe20003fa5270 */
[----:B------:R-:W-:Y:S01]  /*0c10*/  @!P1 IMAD.IADD R7, R7, 0x1, -R8 ;  /* 0x0000000107079824 */ /* 0x000fe200078e0a08 */
[-C--:B------:R-:W-:Y:S01]  /*0c20*/  ISETP.GT.U32.AND P1, PT, R9, R10.reuse, PT ;  /* 0x0000000a0900720c */ /* 0x080fe20003f24070 */
[----:B------:R-:W-:Y:S02]  /*0c30*/  IMAD.IADD R9, R10, 0x1, -R9 ;  /* 0x000000010a097824 */ /* 0x000fe400078e0a09 */
[----:B------:R-:W-:Y:S01]  /*0c40*/  IMAD.MOV.U32 R6, RZ, RZ, R7 ;  /* 0x000000ffff067224 */ /* 0x000fe200078e0007 */
[----:B------:R-:W-:Y:S01]  /*0c50*/  @!P2 IADD3 R16, PT, PT, -R16, RZ, RZ ;  /* 0x000000ff1010a210 */ /* 0x000fe20007ffe1ff */
[----:B------:R-:W-:Y:S01]  /*0c60*/  VIADD R5, R15, 0xffffffff ;  /* 0xffffffff0f057836 */ /* 0x000fe20000000000 */
[----:B------:R-:W-:Y:S01]  /*0c70*/  SEL R7, R9, R10, !P1 ;  /* 0x0000000a09077207 */ /* 0x000fe20004800000 */
[----:B------:R-:W-:Y:S01]  /*0c80*/  @!P3 IMAD.MOV R6, RZ, RZ, -R6 ;  /* 0x000000ffff06b224 */ /* 0x000fe200078e0a06 */
[----:B------:R-:W-:-:S02]  /*0c90*/  @!P4 LOP3.LUT R16, RZ, R13, RZ, 0x33, !PT ;  /* 0x0000000dff10c212 */ /* 0x000fc400078e33ff */
[----:B------:R-:W-:Y:S01]  /*0ca0*/  ISETP.GE.U32.AND P1, PT, R5, 0x3, PT ;  /* 0x000000030500780c */ /* 0x000fe20003f26070 */
[----:B------:R-:W-:Y:S01]  /*0cb0*/  @!P6 IMAD.MOV R7, RZ, RZ, -R7 ;  /* 0x000000ffff07e224 */ /* 0x000fe200078e0a07 */
[----:B------:R-:W-:Y:S02]  /*0cc0*/  @!P5 LOP3.LUT R6, RZ, R3, RZ, 0x33, !PT ;  /* 0x00000003ff06d212 */ /* 0x000fe400078e33ff */
[----:B------:R-:W-:Y:S02]  /*0cd0*/  LOP3.LUT R13, R0, 0x3, RZ, 0xc0, !PT ;  /* 0x00000003000d7812 */ /* 0x000fe400078ec0ff */
[----:B------:R-:W-:Y:S01]  /*0ce0*/  SEL R7, R12, R7, !P0 ;  /* 0x000000070c077207 */ /* 0x000fe20004000000 */
[----:B------:R-:W-:Y:S01]  /*0cf0*/  IMAD R3, R16, R3, R6 ;  /* 0x0000000310037224 */ /* 0x000fe200078e0206 */
[----:B------:R-:W-:Y:S01]  /*0d00*/  LOP3.LUT R0, R0, 0x7ffffff8, RZ, 0xc0, !PT ;  /* 0x7ffffff800007812 */ /* 0x000fe200078ec0ff */
[----:B------:R-:W-:Y:S01]  /*0d10*/  IMAD.MOV.U32 R6, RZ, RZ, RZ ;  /* 0x000000ffff067224 */ /* 0x000fe200078e00ff */
[----:B------:R-:W-:-:S07]  /*0d20*/  MOV R5, RZ ;  /* 0x000000ff00057202 */ /* 0x000fce0000000f00 */
.L_x_54:
[----:B------:R-:W0:Y:S01]  /*0d30*/  LDCU.64 UR8, c[0x0][0x3a0] ;  /* 0x00007400ff0877ac */ /* 0x000e220008000a00 */
[----:B------:R-:W1:Y:S01]  /*0d40*/  LDC R9, c[0x0][0x3a8] ;  /* 0x0000ea00ff097b82 */ /* 0x000e620000000800 */
[----:B------:R-:W-:Y:S01]  /*0d50*/  IMAD.MOV.U32 R10, RZ, RZ, RZ ;  /* 0x000000ffff0a7224 */ /* 0x000fe200078e00ff */
[----:B------:R-:W2:Y:S01]  /*0d60*/  LDCU UR5, c[0x0][0x398] ;  /* 0x00007300ff0577ac */ /* 0x000ea20008000800 */
[----:B0-----:R-:W-:Y:S01]  /*0d70*/  UISETP.GE.U32.AND UP1, UPT, UR9, 0x8, UPT ;  /* 0x000000080900788c */ /* 0x001fe2000bf26070 */
[----:B-1----:R-:W-:Y:S01]  /*0d80*/  IMAD R14, R4, R9, UR4 ;  /* 0x00000004040e7e24 */ /* 0x002fe2000f8e0209 */
[----:B------:R-:W-:-:S03]  /*0d90*/  UIADD3 UR4, UPT, UPT, UR4, 0x1, URZ ;  /* 0x0000000104047890 */ /* 0x000fc6000fffe0ff */
[----:B--2---:R-:W-:Y:S01]  /*0da0*/  IMAD R12, R3, UR5, R14 ;  /* 0x00000005030c7c24 */ /* 0x004fe2000f8e020e */
[----:B------:R-:W-:-:S03]  /*0db0*/  UISETP.NE.AND UP0, UPT, UR4, UR8, UPT ;  /* 0x000000080400728c */ /* 0x000fc6000bf05270 */
[----:B------:R-:W-:Y:S08]  /*0dc0*/  BRA.U !UP1, `(.L_x_48) ;  /* 0x0000000109cc7547 */ /* 0x000ff0000b800000 */
[----:B------:R-:W0:Y:S01]  /*0dd0*/  LDC R16, c[0x0][0x3ac] ;  /* 0x0000eb00ff107b82 */ /* 0x000e220000000800 */
[----:B------:R-:W-:Y:S01]  /*0de0*/  ISETP.GE.AND P0, PT, R14, UR5, PT ;  /* 0x000000050e007c0c */ /* 0x000fe2000bf06270 */
[----:B------:R-:W1:Y:S01]  /*0df0*/  LDCU UR8, c[0x0][0x39c] ;  /* 0x00007380ff0877ac */ /* 0x000e620008000800 */
[----:B------:R-:W-:-:S05]  /*0e00*/  UMOV UR5, URZ ;  /* 0x000000ff00057c82 */ /* 0x000fca0008000000 */
[----:B------:R-:W2:Y:S06]  /*0e10*/  LDC.64 R8, c[0x0][0x380] ;  /* 0x0000e000ff087b82 */ /* 0x000eac0000000a00 */
.L_x_49:
[----:B0-----:R-:W-:-:S04]  /*0e20*/  IMAD R21, R7, R16, UR5 ;  /* 0x0000000507157e24 */ /* 0x001fc8000f8e0210 */
[C---:B------:R-:W-:Y:S01]  /*0e30*/  VIADD R10, R21.reuse, 0x1 ;  /* 0x00000001150a7836 */ /* 0x040fe20000000000 */
[C---:B-1----:R-:W-:Y:S01]  /*0e40*/  ISETP.GE.OR P5, PT, R21.reuse, UR8, P0 ;  /* 0x0000000815007c0c */ /* 0x042fe200087a6670 */
[----:B------:R-:W-:Y:S01]  /*0e50*/  IMAD R11, R12, UR8, R21 ;  /* 0x000000080c0b7c24 */ /* 0x000fe2000f8e0215 */
[----:B------:R-:W-:Y:S02]  /*0e60*/  IADD3 R17, PT, PT, R21, 0x2, RZ ;  /* 0x0000000215117810 */ /* 0x000fe40007ffe0ff */
[----:B------:R-:W-:Y:S01]  /*0e70*/  ISETP.GE.OR P6, PT, R10, UR8, P0 ;  /* 0x000000080a007c0c */ /* 0x000fe200087c6670 */
[----:B--2---:R-:W-:Y:S01]  /*0e80*/  IMAD.WIDE R10, R11, 0x4, R8 ;  /* 0x000000040b0a7825 */ /* 0x004fe200078e0208 */
[----:B------:R-:W-:-:S07]  /*0e90*/  ISETP.GE.OR P2, PT, R17, UR8, P0 ;  /* 0x0000000811007c0c */ /* 0x000fce0008746670 */
[----:B------:R-:W2:Y:S04]  /*0ea0*/  @!P5 LDG.E R18, desc[UR6][R10.64] ;  /* 0x000000060a12d981 */ /* 0x000ea8000c1e1900 */
[----:B------:R-:W3:Y:S04]  /*0eb0*/  @!P6 LDG.E R20, desc[UR6][R10.64+0x4] ;  /* 0x000004060a14e981 */ /* 0x000ee8000c1e1900 */
[----:B------:R-:W4:Y:S01]  /*0ec0*/  @!P2 LDG.E R22, desc[UR6][R10.64+0x8] ;  /* 0x000008060a16a981 */ /* 0x000f22000c1e1900 */
[C---:B------:R-:W-:Y:S01]  /*0ed0*/  VIADD R17, R21.reuse, 0x3 ;  /* 0x0000000315117836 */ /* 0x040fe20000000000 */
[----:B------:R-:W-:Y:S01]  /*0ee0*/  @!P5 IADD3 R6, PT, PT, R6, 0x1, RZ ;  /* 0x000000010606d810 */ /* 0x000fe20007ffe0ff */
[----:B------:R-:W-:-:S03]  /*0ef0*/  VIADD R19, R21, 0x4 ;  /* 0x0000000415137836 */ /* 0x000fc60000000000 */
[----:B------:R-:W-:Y:S01]  /*0f00*/  ISETP.GE.OR P3, PT, R17, UR8, P0 ;  /* 0x0000000811007c0c */ /* 0x000fe20008766670 */
[----:B------:R-:W-:Y:S01]  /*0f10*/  VIADD R17, R21, 0x5 ;  /* 0x0000000515117836 */ /* 0x000fe20000000000 */
[----:B------:R-:W-:Y:S01]  /*0f20*/  ISETP.GE.OR P4, PT, R19, UR8, P0 ;  /* 0x0000000813007c0c */ /* 0x000fe20008786670 */
[----:B------:R-:W-:-:S05]  /*0f30*/  @!P6 VIADD R6, R6, 0x1 ;  /* 0x000000010606e836 */ /* 0x000fca0000000000 */
[----:B------:R-:W-:Y:S01]  /*0f40*/  @!P2 IADD3 R6, PT, PT, R6, 0x1, RZ ;  /* 0x000000010606a810 */ /* 0x000fe20007ffe0ff */
[----:B--2---:R-:W-:Y:S01]  /*0f50*/  @!P5 FADD R5, R5, R18 ;  /* 0x000000120505d221 */ /* 0x004fe20000000000 */
[----:B------:R-:W-:Y:S01]  /*0f60*/  VIADD R18, R21, 0x6 ;  /* 0x0000000615127836 */ /* 0x000fe20000000000 */
[----:B------:R-:W-:Y:S01]  /*0f70*/  ISETP.GE.OR P5, PT, R17, UR8, P0 ;  /* 0x0000000811007c0c */ /* 0x000fe200087a6670 */
[----:B------:R-:W-:Y:S02]  /*0f80*/  VIADD R17, R21, 0x7 ;  /* 0x0000000715117836 */ /* 0x000fe40000000000 */
[----:B---3--:R-:W-:Y:S01]  /*0f90*/  @!P6 FADD R5, R5, R20 ;  /* 0x000000140505e221 */ /* 0x008fe20000000000 */
[----:B------:R-:W-:Y:S01]  /*0fa0*/  ISETP.GE.OR P6, PT, R18, UR8, P0 ;  /* 0x0000000812007c0c */ /* 0x000fe200087c6670 */
[----:B------:R-:W2:Y:S02]  /*0fb0*/  @!P4 LDG.E R20, desc[UR6][R10.64+0x10] ;  /* 0x000010060a14c981 */ /* 0x000ea4000c1e1900 */
[----:B----4-:R-:W-:-:S02]  /*0fc0*/  @!P2 FADD R5, R5, R22 ;  /* 0x000000160505a221 */ /* 0x010fc40000000000 */
[----:B------:R-:W3:Y:S01]  /*0fd0*/  @!P3 LDG.E R18, desc[UR6][R10.64+0xc] ;  /* 0x00000c060a12b981 */ /* 0x000ee2000c1e1900 */
[----:B------:R-:W-:-:S03]  /*0fe0*/  ISETP.GE.OR P2, PT, R17, UR8, P0 ;  /* 0x0000000811007c0c */ /* 0x000fc60008746670 */
[----:B------:R-:W4:Y:S04]  /*0ff0*/  @!P5 LDG.E R22, desc[UR6][R10.64+0x14] ;  /* 0x000014060a16d981 */ /* 0x000f28000c1e1900 */
[----:B------:R-:W5:Y:S06]  /*1000*/  @!P6 LDG.E R24, desc[UR6][R10.64+0x18] ;  /* 0x000018060a18e981 */ /* 0x000f6c000c1e1900 */
[----:B------:R-:W5:Y:S01]  /*1010*/  @!P2 LDG.E R26, desc[UR6][R10.64+0x1c] ;  /* 0x00001c060a1aa981 */ /* 0x000f62000c1e1900 */
[----:B------:R-:W-:Y:S01]  /*1020*/  UIADD3 UR5, UPT, UPT, UR5, 0x8, URZ ;  /* 0x0000000805057890 */ /* 0x000fe2000fffe0ff */
[----:B------:R-:W-:-:S04]  /*1030*/  @!P3 VIADD R6, R6, 0x1 ;  /* 0x000000010606b836 */ /* 0x000fc80000000000 */
[----:B------:R-:W-:-:S04]  /*1040*/  @!P4 VIADD R6, R6, 0x1 ;  /* 0x000000010606c836 */ /* 0x000fc80000000000 */
[----:B------:R-:W-:-:S05]  /*1050*/  @!P5 VIADD R6, R6, 0x1 ;  /* 0x000000010606d836 */ /* 0x000fca0000000000 */
[----:B------:R-:W-:-:S05]  /*1060*/  @!P6 IADD3 R6, PT, PT, R6, 0x1, RZ ;  /* 0x000000010606e810 */ /* 0x000fca0007ffe0ff */
[----:B------:R-:W-:Y:S02]  /*1070*/  @!P2 VIADD R6, R6, 0x1 ;  /* 0x000000010606a836 */ /* 0x000fe40000000000 */
[----:B---3--:R-:W-:Y:S01]  /*1080*/  @!P3 FADD R5, R5, R18 ;  /* 0x000000120505b221 */ /* 0x008fe20000000000 */
[----:B------:R-:W-:-:S03]  /*1090*/  ISETP.NE.AND P3, PT, R0, UR5, PT ;  /* 0x0000000500007c0c */ /* 0x000fc6000bf65270 */
[----:B--2---:R-:W-:-:S04]  /*10a0*/  @!P4 FADD R5, R5, R20 ;  /* 0x000000140505c221 */ /* 0x004fc80000000000 */
[----:B----4-:R-:W-:-:S04]  /*10b0*/  @!P5 FADD R5, R5, R22 ;  /* 0x000000160505d221 */ /* 0x010fc80000000000 */
[----:B-----5:R-:W-:-:S04]  /*10c0*/  @!P6 FADD R5, R5, R24 ;  /* 0x000000180505e221 */ /* 0x020fc80000000000 */
[----:B------:R-:W-:Y:S01]  /*10d0*/  @!P2 FADD R5, R5, R26 ;  /* 0x0000001a0505a221 */ /* 0x000fe20000000000 */
[----:B------:R-:W-:Y:S06]  /*10e0*/  @P3 BRA `(.L_x_49) ;  /* 0xfffffffc004c3947 */ /* 0x000fec000383ffff */
[----:B------:R-:W-:-:S07]  /*10f0*/  IMAD.MOV.U32 R10, RZ, RZ, R0 ;  /* 0x000000ffff0a7224 */ /* 0x000fce00078e0000 */
.L_x_48:
[----:B------:R-:W-:-:S13]  /*1100*/  ISETP.NE.AND P0, PT, R15, RZ, PT ;  /* 0x000000ff0f00720c */ /* 0x000fda0003f05270 */
[----:B------:R-:W-:Y:S05]  /*1110*/  @!P0 BRA `(.L_x_50) ;  /* 0x0000000400088947 */ /* 0x000fea0003800000 */
[----:B------:R-:W-:Y:S01]  /*1120*/  ISETP.NE.AND P5, PT, R13, RZ, PT ;  /* 0x000000ff0d00720c */ /* 0x000fe20003fa5270 */
[----:B------:R-:W-:-:S12]  /*1130*/  @!P1 BRA `(.L_x_51) ;  /* 0x00000000006c9947 */ /* 0x000fd80003800000 */
[----:B------:R-:W0:Y:S01]  /*1140*/  LDCU UR5, c[0x0][0x3ac] ;  /* 0x00007580ff0577ac */ /* 0x000e220008000800 */
[----:B------:R-:W1:Y:S01]  /*1150*/  LDC.64 R8, c[0x0][0x380] ;  /* 0x0000e000ff087b82 */ /* 0x000e620000000a00 */
[----:B------:R-:W2:Y:S01]  /*1160*/  LDCU.64 UR8, c[0x0][0x398] ;  /* 0x00007300ff0877ac */ /* 0x000ea20008000a00 */
[----:B0-----:R-:W-:Y:S01]  /*1170*/  IMAD R17, R7, UR5, R10 ;  /* 0x0000000507117c24 */ /* 0x001fe2000f8e020a */
[----:B--2---:R-:W-:-:S03]  /*1180*/  ISETP.GE.AND P0, PT, R14, UR8, PT ;  /* 0x000000080e007c0c */ /* 0x004fc6000bf06270 */
[C---:B------:R-:W-:Y:S01]  /*1190*/  VIADD R16, R17.reuse, 0x1 ;  /* 0x0000000111107836 */ /* 0x040fe20000000000 */
[C---:B------:R-:W-:Y:S01]  /*11a0*/  IADD3 R18, PT, PT, R17.reuse, 0x2, RZ ;  /* 0x0000000211127810 */ /* 0x040fe20007ffe0ff */
[----:B------:R-:W-:Y:S01]  /*11b0*/  IMAD R11, R12, UR9, R17 ;  /* 0x000000090c0b7c24 */ /* 0x000fe2000f8e0211 */
[----:B------:R-:W-:Y:S02]  /*11c0*/  ISETP.GE.OR P2, PT, R17, UR9, P0 ;  /* 0x0000000911007c0c */ /* 0x000fe40008746670 */
[----:B------:R-:W-:Y:S01]  /*11d0*/  ISETP.GE.OR P3, PT, R16, UR9, P0 ;  /* 0x0000000910007c0c */ /* 0x000fe20008766670 */
[----:B-1----:R-:W-:Y:S01]  /*11e0*/  IMAD.WIDE R8, R11, 0x4, R8 ;  /* 0x000000040b087825 */ /* 0x002fe200078e0208 */
[----:B------:R-:W-:-:S03]  /*11f0*/  ISETP.GE.OR P4, PT, R18, UR9, P0 ;  /* 0x0000000912007c0c */ /* 0x000fc60008786670 */
[----:B------:R-:W-:-:S05]  /*1200*/  VIADD R11, R17, 0x3 ;  /* 0x00000003110b7836 */ /* 0x000fca0000000000 */
[----:B------:R-:W-:Y:S01]  /*1210*/  ISETP.GE.OR P0, PT, R11, UR9, P0 ;  /* 0x000000090b007c0c */ /* 0x000fe20008706670 */
[----:B------:R-:W2:Y:S04]  /*1220*/  @!P2 LDG.E R16, desc[UR6][R8.64] ;  /* 0x000000060810a981 */ /* 0x000ea8000c1e1900 */
[----:B------:R-:W3:Y:S04]  /*1230*/  @!P3 LDG.E R18, desc[UR6][R8.64+0x4] ;  /* 0x000004060812b981 */ /* 0x000ee8000c1e1900 */
[----:B------:R-:W4:Y:S04]  /*1240*/  @!P4 LDG.E R20, desc[UR6][R8.64+0x8] ;  /* 0x000008060814c981 */ /* 0x000f28000c1e1900 */
[----:B------:R-:W5:Y:S01]  /*1250*/  @!P0 LDG.E R22, desc[UR6][R8.64+0xc] ;  /* 0x00000c0608168981 */ /* 0x000f62000c1e1900 */
[----:B------:R-:W-:-:S02]  /*1260*/  @!P2 VIADD R6, R6, 0x1 ;  /* 0x000000010606a836 */ /* 0x000fc40000000000 */
[----:B------:R-:W-:Y:S02]  /*1270*/  VIADD R10, R10, 0x4 ;  /* 0x000000040a0a7836 */ /* 0x000fe40000000000 */
[----:B------:R-:W-:-:S05]  /*1280*/  @!P3 VIADD R6, R6, 0x1 ;  /* 0x000000010606b836 */ /* 0x000fca0000000000 */
[----:B------:R-:W-:-:S05]  /*1290*/  @!P4 IADD3 R6, PT, PT, R6, 0x1, RZ ;  /* 0x000000010606c810 */ /* 0x000fca0007ffe0ff */
[----:B------:R-:W-:Y:S02]  /*12a0*/  @!P0 VIADD R6, R6, 0x1 ;  /* 0x0000000106068836 */ /* 0x000fe40000000000 */
[----:B--2---:R-:W-:-:S04]  /*12b0*/  @!P2 FADD R5, R5, R16 ;  /* 0x000000100505a221 */ /* 0x004fc80000000000 */
[----:B---3--:R-:W-:-:S04]  /*12c0*/  @!P3 FADD R5, R5, R18 ;  /* 0x000000120505b221 */ /* 0x008fc80000000000 */
[----:B----4-:R-:W-:-:S04]  /*12d0*/  @!P4 FADD R5, R5, R20 ;  /* 0x000000140505c221 */ /* 0x010fc80000000000 */
[----:B-----5:R-:W-:-:S07]  /*12e0*/  @!P0 FADD R5, R5, R22 ;  /* 0x0000001605058221 */ /* 0x020fce0000000000 */
.L_x_51:
[----:B------:R-:W-:Y:S05]  /*12f0*/  @!P5 BRA `(.L_x_50) ;  /* 0x000000000090d947 */ /* 0x000fea0003800000 */
[----:B------:R-:W0:Y:S01]  /*1300*/  LDCU UR5, c[0x0][0x3a4] ;  /* 0x00007480ff0577ac */ /* 0x000e220008000800 */
[----:B------:R-:W-:Y:S01]  /*1310*/  ISETP.NE.AND P0, PT, R13, 0x1, PT ;  /* 0x000000010d00780c */ /* 0x000fe20003f05270 */
[----:B0-----:R-:W-:-:S12]  /*1320*/  ULOP3.LUT UP1, URZ, UR5, 0x1, URZ, 0xc0, !UPT ;  /* 0x0000000105ff7892 */ /* 0x001fd8000f82c0ff */
[----:B------:R-:W-:Y:S05]  /*1330*/  @!P0 BRA `(.L_x_52) ;  /* 0x0000000000448947 */ /* 0x000fea0003800000 */
[----:B------:R-:W0:Y:S01]  /*1340*/  LDCU UR5, c[0x0][0x3ac] ;  /* 0x00007580ff0577ac */ /* 0x000e220008000800 */
[----:B------:R-:W1:Y:S01]  /*1350*/  LDC.64 R8, c[0x0][0x380] ;  /* 0x0000e000ff087b82 */ /* 0x000e620000000a00 */
[----:B------:R-:W2:Y:S01]  /*1360*/  LDCU.64 UR8, c[0x0][0x398] ;  /* 0x00007300ff0877ac */ /* 0x000ea20008000a00 */
[----:B0-----:R-:W-:Y:S01]  /*1370*/  IMAD R11, R7, UR5, R10 ;  /* 0x00000005070b7c24 */ /* 0x001fe2000f8e020a */
[----:B--2---:R-:W-:-:S03]  /*1380*/  ISETP.GE.AND P0, PT, R14, UR8, PT ;  /* 0x000000080e007c0c */ /* 0x004fc6000bf06270 */
[C---:B------:R-:W-:Y:S01]  /*1390*/  VIADD R16, R11.reuse, 0x1 ;  /* 0x000000010b107836 */ /* 0x040fe20000000000 */
[----:B------:R-:W-:Y:S01]  /*13a0*/  ISETP.GE.OR P2, PT, R11, UR9, P0 ;  /* 0x000000090b007c0c */ /* 0x000fe20008746670 */
[----:B------:R-:W-:-:S03]  /*13b0*/  IMAD R11, R12, UR9, R11 ;  /* 0x000000090c0b7c24 */ /* 0x000fc6000f8e020b */
[----:B------:R-:W-:Y:S01]  /*13c0*/  ISETP.GE.OR P0, PT, R16, UR9, P0 ;  /* 0x0000000910007c0c */ /* 0x000fe20008706670 */
[----:B-1----:R-:W-:-:S08]  /*13d0*/  IMAD.WIDE R8, R11, 0x4, R8 ;  /* 0x000000040b087825 */ /* 0x002fd000078e0208 */
[----:B------:R-:W2:Y:S04]  /*13e0*/  @!P2 LDG.E R16, desc[UR6][R8.64] ;  /* 0x000000060810a981 */ /* 0x000ea8000c1e1900 */
[----:B------:R-:W3:Y:S01]  /*13f0*/  @!P0 LDG.E R18, desc[UR6][R8.64+0x4] ;  /* 0x0000040608128981 */ /* 0x000ee2000c1e1900 */
[----:B------:R-:W-:Y:S01]  /*1400*/  @!P2 IADD3 R6, PT, PT, R6, 0x1, RZ ;  /* 0x000000010606a810 */ /* 0x000fe20007ffe0ff */
[----:B------:R-:W-:-:S04]  /*1410*/  VIADD R10, R10, 0x2 ;  /* 0x000000020a0a7836 */ /* 0x000fc80000000000 */
[----:B------:R-:W-:Y:S02]  /*1420*/  @!P0 VIADD R6, R6, 0x1 ;  /* 0x0000000106068836 */ /* 0x000fe40000000000 */
[----:B--2---:R-:W-:-:S04]  /*1430*/  @!P2 FADD R5, R5, R16 ;  /* 0x000000100505a221 */ /* 0x004fc80000000000 */
[----:B---3--:R-:W-:-:S07]  /*1440*/  @!P0 FADD R5, R5, R18 ;  /* 0x0000001205058221 */ /* 0x008fce0000000000 */
.L_x_52:
[----:B------:R-:W-:Y:S05]  /*1450*/  BRA.U !UP1, `(.L_x_50) ;  /* 0x0000000109387547 */ /* 0x000fea000b800000 */
[----:B------:R-:W0:Y:S01]  /*1460*/  LDCU UR5, c[0x0][0x3ac] ;  /* 0x00007580ff0577ac */ /* 0x000e220008000800 */
[----:B------:R-:W-:Y:S01]  /*1470*/  BSSY.RECONVERGENT B0, `(.L_x_50) ;  /* 0x000000c000007945 */ /* 0x000fe20003800200 */
[----:B------:R-:W1:Y:S01]  /*1480*/  LDCU.64 UR8, c[0x0][0x398] ;  /* 0x00007300ff0877ac */ /* 0x000e620008000a00 */
[----:B0-----:R-:W-:-:S05]  /*1490*/  IMAD R11, R7, UR5, R10 ;  /* 0x00000005070b7c24 */ /* 0x001fca000f8e020a */
[----:B-1----:R-:W-:-:S04]  /*14a0*/  ISETP.GE.AND P0, PT, R11, UR9, PT ;  /* 0x000000090b007c0c */ /* 0x002fc8000bf06270 */
[----:B------:R-:W-:-:S13]  /*14b0*/  ISETP.GE.OR P0, PT, R14, UR8, P0 ;  /* 0x000000080e007c0c */ /* 0x000fda0008706670 */
[----:B------:R-:W-:Y:S05]  /*14c0*/  @P0 BRA `(.L_x_53) ;  /* 0x0000000000180947 */ /* 0x000fea0003800000 */
[----:B------:R-:W0:Y:S01]  /*14d0*/  LDC.64 R8, c[0x0][0x380] ;  /* 0x0000e000ff087b82 */ /* 0x000e220000000a00 */
[----:B------:R-:W-:-:S04]  /*14e0*/  IMAD R11, R12, UR9, R11 ;  /* 0x000000090c0b7c24 */ /* 0x000fc8000f8e020b */
[----:B0-----:R-:W-:-:S06]  /*14f0*/  IMAD.WIDE R8, R11, 0x4, R8 ;  /* 0x000000040b087825 */ /* 0x001fcc00078e0208 */
[----:B------:R-:W2:Y:S01]  /*1500*/  LDG.E R8, desc[UR6][R8.64] ;  /* 0x0000000608087981 */ /* 0x000ea2000c1e1900 */
[----:B------:R-:W-:Y:S02]  /*1510*/  VIADD R6, R6, 0x1 ;  /* 0x0000000106067836 */ /* 0x000fe40000000000 */
[----:B--2---:R-:W-:-:S07]  /*1520*/  FADD R5, R5, R8 ;  /* 0x0000000805057221 */ /* 0x004fce0000000000 */
.L_x_53:
[----:B------:R-:W-:Y:S05]  /*1530*/  BSYNC.RECONVERGENT B0 ;  /* 0x0000000000007941 */ /* 0x000fea0003800200 */
.L_x_50:
[----:B------:R-:W-:Y:S05]  /*1540*/  BRA.U UP0, `(.L_x_54) ;  /* 0xfffffff500f87547 */ /* 0x000fea000b83ffff */
.L_x_47:
[----:B------:R-:W-:Y:S01]  /*1550*/  ISETP.GE.AND P0, PT, R6, 0x1, PT ;  /* 0x000000010600780c */ /* 0x000fe20003f06270 */
[----:B------:R-:W-:Y:S01]  /*1560*/  BSSY.RECONVERGENT B0, `(.L_x_55) ;  /* 0x0000012000007945 */ /* 0x000fe20003800200 */
[----:B------:R-:W-:-:S11]  /*1570*/  HFMA2 R7, -RZ, RZ, 0, 0 ;  /* 0x00000000ff077431 */ /* 0x000fd600000001ff */
[----:B------:R-:W-:Y:S05]  /*1580*/  @!P0 BRA `(.L_x_56) ;  /* 0x00000000003c8947 */ /* 0x000fea0003800000 */
[----:B------:R-:W-:Y:S01]  /*1590*/  I2FP.F32.U32 R6, R6 ;  /* 0x0000000600067245 */ /* 0x000fe20000201000 */
[----:B------:R-:W-:Y:S03]  /*15a0*/  BSSY.RECONVERGENT B1, `(.L_x_56) ;  /* 0x000000d000017945 */ /* 0x000fe60003800200 */
        /* <DEDUP_REMOVED lines=8> */
[----:B------:R-:W-:Y:S01]  /*1630*/  IMAD.MOV.U32 R3, RZ, RZ, R5 ;  /* 0x000000ffff037224 */ /* 0x000fe200078e0005 */
[----:B------:R-:W-:-:S07]  /*1640*/  MOV R4, 0x1660 ;  /* 0x0000166000047802 */ /* 0x000fce0000000f00 */
[----:B------:R-:W-:Y:S05]  /*1650*/  CALL.REL.NOINC `($__internal_2_$__cuda_sm3x_div_rn_noftz_f32_slowpath) ;  /* 0x00000000001c7944 */ /* 0x000fea0003c00000 */
[----:B------:R-:W-:-:S07]  /*1660*/  IMAD.MOV.U32 R7, RZ, RZ, R0 ;  /* 0x000000ffff077224 */ /* 0x000fce00078e0000 */
.L_x_57:
[----:B------:R-:W-:Y:S05]  /*1670*/  BSYNC.RECONVERGENT B1 ;  /* 0x0000000000017941 */ /* 0x000fea0003800200 */
.L_x_56:
[----:B------:R-:W-:Y:S05]  /*1680*/  BSYNC.RECONVERGENT B0 ;  /* 0x0000000000007941 */ /* 0x000fea0003800200 */
.L_x_55:
[----:B------:R-:W0:Y:S02]  /*1690*/  LDC.64 R4, c[0x0][0x388] ;  /* 0x0000e200ff047b82 */ /* 0x000e240000000a00 */
[----:B0-----:R-:W-:-:S05]  /*16a0*/  IMAD.WIDE R2, R2, 0x4, R4 ;  /* 0x0000000402027825 */ /* 0x001fca00078e0204 */
[----:B------:R-:W-:Y:S01]  /*16b0*/  STG.E desc[UR6][R2.64], R7 ;  /* 0x0000000702007986 */ /* 0x000fe2000c101906 */
[----:B------:R-:W-:Y:S05]  /*16c0*/  EXIT ;  /* 0x000000000000794d */ /* 0x000fea0003800000 */
        .weak           $__internal_2_$__cuda_sm3x_div_rn_noftz_f32_slowpath
        .type           $__internal_2_$__cuda_sm3x_div_rn_noftz_f32_slowpath,@function
        .size           $__internal_2_$__cuda_sm3x_div_rn_noftz_f32_slowpath,(.L_x_82 - $__internal_2_$__cuda_sm3x_div_rn_noftz_f32_slowpath)
$__internal_2_$__cuda_sm3x_div_rn_noftz_f32_slowpath:
        /* <DEDUP_REMOVED lines=9> */
[----:B------:R-:W-:Y:S01]  /*1760*/  @!P0 IMAD.MOV.U32 R5, RZ, RZ, RZ ;  /* 0x000000ffff058224 */ /* 0x000fe200078e00ff */
[----:B------:R-:W-:Y:S06]  /*1770*/  @!P0 BRA `(.L_x_59) ;  /* 0x0000000000608947 */ /* 0x000fec0003800000 */
[----:B------:R-:W-:Y:S02]  /*1780*/  FSETP.GTU.FTZ.AND P0, PT, |R3|, +INF , PT ;  /* 0x7f8000000300780b */ /* 0x000fe40003f1c200 */
[----:B------:R-:W-:Y:S02]  /*1790*/  FSETP.GTU.FTZ.AND P1, PT, |R6|, +INF , PT ;  /* 0x7f8000000600780b */ /* 0x000fe40003f3c200 */
[----:B------:R-:W-:Y:S02]  /*17a0*/  MOV R0, R6 ;  /* 0x0000000600007202 */ /* 0x000fe40000000f00 */
        /* <DEDUP_REMOVED lines=16> */
[----:B------:R-:W-:Y:S02]  /*18b0*/  @P0 IMAD.MOV.U32 R5, RZ, RZ, RZ ;  /* 0x000000ffff050224 */ /* 0x000fe400078e00ff */
[----:B------:R-:W-:Y:S01]  /*18c0*/  @!P0 FFMA R3, R3, 1.84467440737095516160e+19, RZ ;  /* 0x5f80000003038823 */ /* 0x000fe200000000ff */
[----:B------:R-:W-:Y:S02]  /*18d0*/  @!P0 IMAD.MOV.U32 R5, RZ, RZ, -0x40 ;  /* 0xffffffc0ff058424 */ /* 0x000fe400078e00ff */
[----:B------:R-:W-:-:S03]  /*18e0*/  @!P1 FFMA R6, R0, 1.84467440737095516160e+19, RZ ;  /* 0x5f80000000069823 */ /* 0x000fc600000000ff */
[----:B------:R-:W-:-:S07]  /*18f0*/  @!P1 IADD3 R5, PT, PT, R5, 0x40, RZ ;  /* 0x0000004005059810 */ /* 0x000fce0007ffe0ff */
.L_x_59:
[----:B------:R-:W-:Y:S01]  /*1900*/  LEA R7, R13, 0xc0800000, 0x17 ;  /* 0xc08000000d077811 */ /* 0x000fe200078eb8ff */
[----:B------:R-:W-:Y:S04]  /*1910*/  BSSY.RECONVERGENT B3, `(.L_x_64) ;  /* 0x0000036000037945 */ /* 0x000fe80003800200 */
[----:B------:R-:W-:Y:S02]  /*1920*/  IMAD.IADD R7, R6, 0x1, -R7 ;  /* 0x0000000106077824 */ /* 0x000fe400078e0a07 */
[----:B------:R-:W-:Y:S02]  /*1930*/  VIADD R6, R10, 0xffffff81 ;  /* 0xffffff810a067836 */ /* 0x000fe40000000000 */
[----:B------:R-:W0:Y:S01]  /*1940*/  MUFU.RCP R8, R7 ;  /* 0x0000000700087308 */ /* 0x000e220000001000 */
[----:B------:R-:W-:Y:S01]  /*1950*/  FADD.FTZ R9, -R7, -RZ ;  /* 0x800000ff07097221 */ /* 0x000fe20000010100 */
[C---:B------:R-:W-:Y:S01]  /*1960*/  IMAD R0, R6.reuse, -0x800000, R3 ;  /* 0xff80000006007824 */ /* 0x040fe200078e0203 */
[----:B------:R-:W-:-:S04]  /*1970*/  IADD3 R6, PT, PT, R6, 0x7f, -R13 ;  /* 0x0000007f06067810 */ /* 0x000fc80007ffe80d */
[----:B------:R-:W-:Y:S01]  /*1980*/  IADD3 R6, PT, PT, R6, R5, RZ ;  /* 0x0000000506067210 */ /* 0x000fe20007ffe0ff */
        /* <DEDUP_REMOVED lines=8> */
[----:B------:R-:W-:-:S05]  /*1a10*/  LOP3.LUT R3, R3, 0xff, RZ, 0xc0, !PT ;  /* 0x000000ff03037812 */ /* 0x000fca00078ec0ff */
[----:B------:R-:W-:-:S04]  /*1a20*/  IMAD.IADD R7, R3, 0x1, R6 ;  /* 0x0000000103077824 */ /* 0x000fc800078e0206 */
        /* <DEDUP_REMOVED lines=28> */
[----:B------:R-:W-:-:S05]  /*1bf0*/  LOP3.LUT R3, R3, R6, RZ, 0xc0, !PT ;  /* 0x0000000603037212 */ /* 0x000fca00078ec0ff */
[----:B------:R-:W-:-:S05]  /*1c00*/  IMAD.IADD R3, R8, 0x1, R3 ;  /* 0x0000000108037824 */ /* 0x000fca00078e0203 */
[----:B------:R-:W-:Y:S01]  /*1c10*/  LOP3.LUT R0, R3, R0, RZ, 0xfc, !PT ;  /* 0x0000000003007212 */ /* 0x000fe200078efcff */
[----:B------:R-:W-:Y:S06]  /*1c20*/  BRA `(.L_x_67) ;  /* 0x0000000000107947 */ /* 0x000fec0003800000 */
.L_x_66:
[----:B------:R-:W-:-:S04]  /*1c30*/  LOP3.LUT R0, R0, 0x80000000, RZ, 0xc0, !PT ;  /* 0x8000000000007812 */ /* 0x000fc800078ec0ff */
[----:B------:R-:W-:Y:S01]  /*1c40*/  LOP3.LUT R0, R0, 0x7f800000, RZ, 0xfc, !PT ;  /* 0x7f80000000007812 */ /* 0x000fe200078efcff */
[----:B------:R-:W-:Y:S06]  /*1c50*/  BRA `(.L_x_67) ;  /* 0x0000000000047947 */ /* 0x000fec0003800000 */
.L_x_65:
[----:B------:R-:W-:-:S07]  /*1c60*/  LEA R0, R6, R0, 0x17 ;  /* 0x0000000006007211 */ /* 0x000fce00078eb8ff */
.L_x_67:
[----:B------:R-:W-:Y:S05]  /*1c70*/  BSYNC.RECONVERGENT B3 ;  /* 0x0000000000037941 */ /* 0x000fea0003800200 */
.L_x_64:
[----:B------:R-:W-:Y:S05]  /*1c80*/  BRA `(.L_x_68) ;  /* 0x0000000000207947 */ /* 0x000fea0003800000 */
.L_x_63:
[----:B------:R-:W-:-:S04]  /*1c90*/  LOP3.LUT R0, R6, 0x80000000, R3, 0x48, !PT ;  /* 0x8000000006007812 */ /* 0x000fc800078e4803 */
[----:B------:R-:W-:Y:S01]  /*1ca0*/  LOP3.LUT R0, R0, 0x7f800000, RZ, 0xfc, !PT ;  /* 0x7f80000000007812 */ /* 0x000fe200078efcff */
[----:B------:R-:W-:Y:S06]  /*1cb0*/  BRA `(.L_x_68) ;  /* 0x0000000000147947 */ /* 0x000fec0003800000 */
.L_x_62:
[----:B------:R-:W-:Y:S01]  /*1cc0*/  LOP3.LUT R0, R6, 0x80000000, R3, 0x48, !PT ;  /* 0x8000000006007812 */ /* 0x000fe200078e4803 */
[----:B------:R-:W-:Y:S06]  /*1cd0*/  BRA `(.L_x_68) ;  /* 0x00000000000c7947 */ /* 0x000fec0003800000 */
.L_x_61:
[----:B------:R-:W0:Y:S01]  /*1ce0*/  MUFU.RSQ R0, -QNAN ;  /* 0xffc0000000007908 */ /* 0x000e220000001400 */
[----:B------:R-:W-:Y:S05]  /*1cf0*/  BRA `(.L_x_68) ;  /* 0x0000000000047947 */ /* 0x000fea0003800000 */
.L_x_60:
[----:B------:R-:W-:-:S07]  /*1d00*/  FADD.FTZ R0, R3, R0 ;  /* 0x0000000003007221 */ /* 0x000fce0000010000 */
.L_x_68:
[----:B------:R-:W-:Y:S05]  /*1d10*/  BSYNC.RECONVERGENT B2 ;  /* 0x0000000000027941 */ /* 0x000fea0003800200 */
.L_x_58:
[----:B------:R-:W-:-:S04]  /*1d20*/  IMAD.MOV.U32 R5, RZ, RZ, 0x0 ;  /* 0x00000000ff057424 */ /* 0x000fc800078e00ff */
[----:B0-----:R-:W-:Y:S05]  /*1d30*/  RET.REL.NODEC R4 `(_Z10avg_pool2dPKfPfiiiiiiii) ;  /* 0xffffffe004b07950 */ /* 0x001fea0003c3ffff */
.L_x_69:
        /* <DEDUP_REMOVED lines=12> */
.L_x_82:


//--------------------- .text._Z10max_pool2dPKfPfiiiiiiii --------------------------
	.section	.text._Z10max_pool2dPKfPfiiiiiiii,"ax",@progbits
	.align	128
        .global         _Z10max_pool2dPKfPfiiiiiiii
        .type           _Z10max_pool2dPKfPfiiiiiiii,@function
        .size           _Z10max_pool2dPKfPfiiiiiiii,(.L_x_86 - _Z10max_pool2dPKfPfiiiiiiii)
        .other          _Z10max_pool2dPKfPfiiiiiiii,@"STO_CUDA_ENTRY STV_DEFAULT"
_Z10max_pool2dPKfPfiiiiiiii:
.text._Z10max_pool2dPKfPfiiiiiiii:
        /* <DEDUP_REMOVED lines=10> */
[----:B------:R-:W3:Y:S08]  /*00a0*/  I2F.RP R12, R5 ;  /* 0x00000005000c7306 */ /* 0x000ef00000209400 */
[----:B0-----:R-:W0:Y:S01]  /*00b0*/  MUFU.RCP R3, R3 ;  /* 0x0000000300037308 */ /* 0x001e220000001000 */
[----:B--2---:R-:W-:-:S07]  /*00c0*/  IADD3 R13, PT, PT, -R8, UR5, RZ ;  /* 0x00000005080d7c10 */ /* 0x004fce000fffe1ff */
[----:B---3--:R-:W2:Y:S01]  /*00d0*/  MUFU.RCP R12, R12 ;  /* 0x0000000c000c7308 */ /* 0x008ea20000001000 */
[----:B------:R-:W-:Y:S02]  /*00e0*/  IABS R16, R13 ;  /* 0x0000000d00107213 */ /* 0x000fe40000000000 */
[----:B------:R-:W-:-:S04]  /*00f0*/  LOP3.LUT R13, R13, R0, RZ, 0x3c, !PT ;  /* 0x000000000d0d7212 */ /* 0x000fc800078e3cff */
[----:B------:R-:W-:Y:S01]  /*0100*/  ISETP.GE.AND P5, PT, R13, RZ, PT ;  /* 0x000000ff0d00720c */ /* 0x000fe20003fa6270 */
[----:B0-----:R-:W-:Y:S01]  /*0110*/  VIADD R10, R3, 0xffffffe ;  /* 0x0ffffffe030a7836 */ /* 0x001fe20000000000 */
[----:B-1----:R-:W-:Y:S01]  /*0120*/  IADD3 R3, PT, PT, -R9, UR4, RZ ;  /* 0x0000000409037c10 */ /* 0x002fe2000fffe1ff */
[----:B------:R-:W0:Y:S02]  /*0130*/  S2UR UR4, SR_CTAID.X ;  /* 0x00000000000479c3 */ /* 0x000e240000002500 */
[----:B------:R1:W3:Y:S01]  /*0140*/  F2I.FTZ.U32.TRUNC.NTZ R11, R10 ;  /* 0x0000000a000b7305 */ /* 0x0002e2000021f000 */
[----:B--2---:R-:W-:Y:S01]  /*0150*/  VIADD R6, R12, 0xffffffe ;  /* 0x0ffffffe0c067836 */ /* 0x004fe20000000000 */
[----:B------:R-:W-:-:S06]  /*0160*/  IABS R12, R3 ;  /* 0x00000003000c7213 */ /* 0x000fcc0000000000 */
[----:B------:R2:W4:Y:S01]  /*0170*/  F2I.FTZ.U32.TRUNC.NTZ R7, R6 ;  /* 0x0000000600077305 */ /* 0x000522000021f000 */
[----:B-1----:R-:W-:Y:S02]  /*0180*/  IMAD.MOV.U32 R10, RZ, RZ, RZ ;  /* 0x000000ffff0a7224 */ /* 0x002fe400078e00ff */
[----:B---3--:R-:W-:Y:S02]  /*0190*/  IMAD.MOV R15, RZ, RZ, -R11 ;  /* 0x000000ffff0f7224 */ /* 0x008fe400078e0a0b */
[----:B--2---:R-:W-:Y:S02]  /*01a0*/  IMAD.MOV.U32 R6, RZ, RZ, RZ ;  /* 0x000000ffff067224 */ /* 0x004fe400078e00ff */
[----:B------:R-:W-:Y:S02]  /*01b0*/  IMAD R15, R15, R2, RZ ;  /* 0x000000020f0f7224 */ /* 0x000fe400078e02ff */
[----:B----4-:R-:W-:Y:S02]  /*01c0*/  IMAD.MOV R14, RZ, RZ, -R7 ;  /* 0x000000ffff0e7224 */ /* 0x010fe400078e0a07 */
[----:B------:R-:W-:-:S04]  /*01d0*/  IMAD.HI.U32 R10, R11, R15, R10 ;  /* 0x0000000f0b0a7227 */ /* 0x000fc800078e000a */
[----:B------:R-:W-:Y:S02]  /*01e0*/  IMAD.MOV.U32 R15, RZ, RZ, R12 ;  /* 0x000000ffff0f7224 */ /* 0x000fe400078e000c */
[----:B------:R-:W-:Y:S02]  /*01f0*/  IMAD R11, R14, R5, RZ ;  /* 0x000000050e0b7224 */ /* 0x000fe400078e02ff */
[----:B------:R-:W-:Y:S01]  /*0200*/  IMAD.HI.U32 R10, R10, R15, RZ ;  /* 0x0000000f0a0a7227 */ /* 0x000fe200078e00ff */
[----:B------:R-:W0:Y:S03]  /*0210*/  S2R R14, SR_TID.X ;  /* 0x00000000000e7919 */ /* 0x000e260000002100 */
[----:B------:R-:W-:-:S04]  /*0220*/  IMAD.HI.U32 R6, R7, R11, R6 ;  /* 0x0000000b07067227 */ /* 0x000fc800078e0006 */
[----:B------:R-:W-:Y:S02]  /*0230*/  IMAD.MOV.U32 R12, RZ, RZ, R16 ;  /* 0x000000ffff0c7224 */ /* 0x000fe400078e0010 */
[----:B------:R-:W-:Y:S02]  /*0240*/  IMAD.MOV R7, RZ, RZ, -R10 ;  /* 0x000000ffff077224 */ /* 0x000fe400078e0a0a */
[----:B------:R-:W-:-:S04]  /*0250*/  IMAD.HI.U32 R11, R6, R12, RZ ;  /* 0x0000000c060b7227 */ /* 0x000fc800078e00ff */
[----:B------:R-:W-:Y:S02]  /*0260*/  IMAD R7, R2, R7, R15 ;  /* 0x0000000702077224 */ /* 0x000fe400078e020f */
[----:B------:R-:W-:-:S03]  /*0270*/  IMAD.MOV R6, RZ, RZ, -R11 ;  /* 0x000000ffff067224 */ /* 0x000fc600078e0a0b */
[----:B------:R-:W-:Y:S01]  /*0280*/  ISETP.GT.U32.AND P3, PT, R2, R7, PT ;  /* 0x000000070200720c */ /* 0x000fe20003f64070 */
[----:B------:R-:W-:Y:S01]  /*0290*/  IMAD R12, R5, R6, R12 ;  /* 0x00000006050c7224 */ /* 0x000fe200078e020c */
[----:B------:R-:W-:-:S04]  /*02a0*/  LOP3.LUT R6, R3, R4, RZ, 0x3c, !PT ;  /* 0x0000000403067212 */ /* 0x000fc800078e3cff */
[----:B------:R-:W-:Y:S02]  /*02b0*/  ISETP.GT.U32.AND P4, PT, R5, R12, PT ;  /* 0x0000000c0500720c */ /* 0x000fe40003f84070 */
[----:B------:R-:W-:-:S05]  /*02c0*/  ISETP.GE.AND P1, PT, R6, RZ, PT ;  /* 0x000000ff0600720c */ /* 0x000fca0003f26270 */
[----:B------:R-:W-:Y:S02]  /*02d0*/  @!P3 IMAD.IADD R7, R7, 0x1, -R2 ;  /* 0x000000010707b824 */ /* 0x000fe400078e0a02 */
[----:B------:R-:W-:Y:S01]  /*02e0*/  @!P3 VIADD R10, R10, 0x1 ;  /* 0x000000010a0ab836 */ /* 0x000fe20000000000 */
[----:B------:R-:W-:Y:S02]  /*02f0*/  ISETP.NE.AND P3, PT, R4, RZ, PT ;  /* 0x000000ff0400720c */ /* 0x000fe40003f65270 */
[----:B------:R-:W-:Y:S01]  /*0300*/  ISETP.GE.U32.AND P2, PT, R7, R2, PT ;  /* 0x000000020700720c */ /* 0x000fe20003f46070 */
[----:B------:R-:W-:Y:S01]  /*0310*/  @!P4 IMAD.IADD R12, R12, 0x1, -R5 ;  /* 0x000000010c0cc824 */ /* 0x000fe200078e0a05 */
[----:B------:R-:W1:Y:S01]  /*0320*/  LDC.64 R2, c[0x0][0x390] ;  /* 0x0000e400ff027b82 */ /* 0x000e620000000a00 */
[----:B------:R-:W-:-:S03]  /*0330*/  @!P4 VIADD R11, R11, 0x1 ;  /* 0x000000010b0bc836 */ /* 0x000fc60000000000 */
[----:B------:R-:W-:-:S04]  /*0340*/  ISETP.GE.U32.AND P0, PT, R12, R5, PT ;  /* 0x000000050c00720c */ /* 0x000fc80003f06070 */
[----:B------:R-:W0:Y:S03]  /*0350*/  LDC R5, c[0x0][0x360] ;  /* 0x0000d800ff057b82 */ /* 0x000e260000000800 */
[----:B------:R-:W-:Y:S01]  /*0360*/  @P2 VIADD R10, R10, 0x1 ;  /* 0x000000010a0a2836 */ /* 0x000fe20000000000 */
[----:B------:R-:W-:-:S03]  /*0370*/  ISETP.NE.AND P2, PT, R0, RZ, PT ;  /* 0x000000ff0000720c */ /* 0x000fc60003f45270 */
[----:B------:R-:W-:Y:S02]  /*0380*/  IMAD.MOV.U32 R15, RZ, RZ, R10 ;  /* 0x000000ffff0f7224 */ /* 0x000fe400078e000a */
[----:B------:R-:W-:Y:S02]  /*0390*/  @P0 VIADD R11, R11, 0x1 ;  /* 0x000000010b0b0836 */ /* 0x000fe40000000000 */
[----:B------:R-:W-:Y:S01]  /*03a0*/  @!P1 IMAD.MOV R15, RZ, RZ, -R15 ;  /* 0x000000ffff0f9224 */ /* 0x000fe200078e0a0f */
[----:B------:R-:W-:Y:S01]  /*03b0*/  @!P3 LOP3.LUT R15, RZ, R4, RZ, 0x33, !PT ;  /* 0x00000004ff0fb212 */ /* 0x000fe200078e33ff */
[----:B------:R-:W-:Y:S02]  /*03c0*/  @!P5 IMAD.MOV R11, RZ, RZ, -R11 ;  /* 0x000000ffff0bd224 */ /* 0x000fe400078e0a0b */
[----:B-1----:R-:W-:Y:S02]  /*03d0*/  IMAD R2, R3, R2, RZ ;  /* 0x0000000203027224 */ /* 0x002fe400078e02ff */
[----:B------:R-:W-:-:S02]  /*03e0*/  @!P2 LOP3.LUT R11, RZ, R0, RZ, 0x33, !PT ;  /* 0x00000000ff0ba212 */ /* 0x000fc400078e33ff */
[----:B------:R-:W-:Y:S02]  /*03f0*/  IMAD R2, R15, R2, R2 ;  /* 0x000000020f027224 */ /* 0x000fe400078e0202 */
[----:B0-----:R-:W-:Y:S02]  /*0400*/  IMAD R0, R5, UR4, R14 ;  /* 0x0000000405007c24 */ /* 0x001fe4000f8e020e */
        /* <DEDUP_REMOVED lines=8> */
[----:B------:R-:W-:Y:S01]  /*0490*/  IMAD R14, R15, R13, RZ ;  /* 0x0000000d0f0e7224 */ /* 0x000fe200078e02ff */
[----:B------:R-:W-:Y:S02]  /*04a0*/  IABS R2, R15 ;  /* 0x0000000f00027213 */ /* 0x000fe40000000000 */
[----:B------:R-:W1:Y:S02]  /*04b0*/  I2F.RP R6, R10 ;  /* 0x0000000a00067306 */ /* 0x000e640000209400 */
[----:B------:R-:W-:-:S06]  /*04c0*/  IABS R16, R14 ;  /* 0x0000000e00107213 */ /* 0x000fcc0000000000 */
[----:B------:R-:W2:Y:S08]  /*04d0*/  I2F.RP R18, R2 ;  /* 0x0000000200127306 */ /* 0x000eb00000209400 */
[----:B-1----:R-:W1:Y:S08]  /*04e0*/  MUFU.RCP R6, R6 ;  /* 0x0000000600067308 */ /* 0x002e700000001000 */
[----:B------:R-:W3:Y:S08]  /*04f0*/  I2F.RP R17, R16 ;  /* 0x0000001000117306 */ /* 0x000ef00000209400 */
[----:B--2---:R-:W-:Y:S01]  /*0500*/  MUFU.RCP R18, R18 ;  /* 0x0000001200127308 */ /* 0x004fe20000001000 */
[----:B-1----:R-:W-:Y:S01]  /*0510*/  VIADD R4, R6, 0xffffffe ;  /* 0x0ffffffe06047836 */ /* 0x002fe20000000000 */
[----:B------:R-:W-:-:S05]  /*0520*/  IABS R6, R13 ;  /* 0x0000000d00067213 */ /* 0x000fca0000000000 */
[----:B------:R-:W-:Y:S01]  /*0530*/  IMAD.MOV R11, RZ, RZ, -R6 ;  /* 0x000000ffff0b7224 */ /* 0x000fe200078e0a06 */
[----:B------:R1:W2:Y:S08]  /*0540*/  F2I.FTZ.U32.TRUNC.NTZ R5, R4 ;  /* 0x0000000400057305 */ /* 0x0002b0000021f000 */
[----:B---3--:R-:W3:Y:S01]  /*0550*/  MUFU.RCP R17, R17 ;  /* 0x0000001100117308 */ /* 0x008ee20000001000 */
[----:B-1----:R-:W-:-:S02]  /*0560*/  IMAD.MOV.U32 R4, RZ, RZ, RZ ;  /* 0x000000ffff047224 */ /* 0x002fc400078e00ff */
[----:B--2---:R-:W-:-:S04]  /*0570*/  IMAD.MOV R7, RZ, RZ, -R5 ;  /* 0x000000ffff077224 */ /* 0x004fc800078e0a05 */
[----:B------:R-:W-:-:S04]  /*0580*/  IMAD R7, R7, R10, RZ ;  /* 0x0000000a07077224 */ /* 0x000fc800078e02ff */
[----:B------:R-:W-:Y:S01]  /*0590*/  IMAD.HI.U32 R5, R5, R7, R4 ;  /* 0x0000000705057227 */ /* 0x000fe200078e0004 */
[----:B------:R-:W-:-:S03]  /*05a0*/  LOP3.LUT R4, R0, R13, RZ, 0x3c, !PT ;  /* 0x0000000d00047212 */ /* 0x000fc600078e3cff */
[----:B---3--:R-:W-:Y:S01]  /*05b0*/  VIADD R6, R17, 0xffffffe ;  /* 0x0ffffffe11067836 */ /* 0x008fe20000000000 */
[----:B------:R-:W-:Y:S01]  /*05c0*/  ISETP.GE.AND P2, PT, R4, RZ, PT ;  /* 0x000000ff0400720c */ /* 0x000fe20003f46270 */
[----:B------:R-:W-:-:S04]  /*05d0*/  IMAD.HI.U32 R19, R5, R12, RZ ;  /* 0x0000000c05137227 */ /* 0x000fc800078e00ff */
[----:B------:R-:W-:Y:S01]  /*05e0*/  HFMA2 R4, -RZ, RZ, 0, 0 ;  /* 0x00000000ff047431 */ /* 0x000fe200000001ff */
[----:B------:R1:W2:Y:S01]  /*05f0*/  F2I.FTZ.U32.TRUNC.NTZ R7, R6 ;  /* 0x0000000600077305 */ /* 0x0002a2000021f000 */
[----:B------:R-:W-:Y:S02]  /*0600*/  IMAD R11, R19, R11, R12 ;  /* 0x0000000b130b7224 */ /* 0x000fe400078e020c */
[----:B------:R-:W-:Y:S01]  /*0610*/  VIADD R5, R18, 0xffffffe ;  /* 0x0ffffffe12057836 */ /* 0x000fe20000000000 */
[----:B------:R-:W-:Y:S02]  /*0620*/  IABS R18, R14 ;  /* 0x0000000e00127213 */ /* 0x000fe40000000000 */
[----:B------:R-:W-:Y:S02]  /*0630*/  ISETP.GT.U32.AND P1, PT, R10, R11, PT ;  /* 0x0000000b0a00720c */ /* 0x000fe40003f24070 */
[----:B-1----:R-:W-:Y:S01]  /*0640*/  IABS R6, R15 ;  /* 0x0000000f00067213 */ /* 0x002fe20000000000 */
[----:B------:R-:W1:Y:S04]  /*0650*/  F2I.FTZ.U32.TRUNC.NTZ R5, R5 ;  /* 0x0000000500057305 */ /* 0x000e68000021f000 */
[----:B------:R-:W-:-:S02]  /*0660*/  IMAD.MOV R20, RZ, RZ, -R6 ;  /* 0x000000ffff147224 */ /* 0x000fc400078e0a06 */
[----:B--2---:R-:W-:Y:S02]  /*0670*/  IMAD.MOV R23, RZ, RZ, -R7 ;  /* 0x000000ffff177224 */ /* 0x004fe400078e0a07 */
[----:B------:R-:W-:Y:S02]  /*0680*/  IMAD.MOV.U32 R6, RZ, RZ, RZ ;  /* 0x000000ffff067224 */ /* 0x000fe400078e00ff */
[----:B------:R-:W-:Y:S02]  /*0690*/  @!P1 IMAD.IADD R11, R11, 0x1, -R10 ;  /* 0x000000010b0b9824 */ /* 0x000fe400078e0a0a */
[----:B------:R-:W-:-:S03]  /*06a0*/  @!P1 VIADD R19, R19, 0x1 ;  /* 0x0000000113139836 */ /* 0x000fc60000000000 */
[----:B------:R-:W-:Y:S01]  /*06b0*/  ISETP.GE.U32.AND P0, PT, R11, R10, PT ;  /* 0x0000000a0b00720c */ /* 0x000fe20003f06070 */
[----:B-1----:R-:W-:-:S04]  /*06c0*/  IMAD.MOV R21, RZ, RZ, -R5 ;  /* 0x000000ffff157224 */ /* 0x002fc800078e0a05 */
[----:B------:R-:W-:-:S04]  /*06d0*/  IMAD R21, R21, R2, RZ ;  /* 0x0000000215157224 */ /* 0x000fc800078e02ff */
[----:B------:R-:W-:-:S04]  /*06e0*/  IMAD.HI.U32 R4, R5, R21, R4 ;  /* 0x0000001505047227 */ /* 0x000fc800078e0004 */
[----:B------:R-:W-:Y:S01]  /*06f0*/  @P0 VIADD R19, R19, 0x1 ;  /* 0x0000000113130836 */ /* 0x000fe20000000000 */
[----:B------:R-:W-:Y:S01]  /*0700*/  ISETP.NE.AND P0, PT, R13, RZ, PT ;  /* 0x000000ff0d00720c */ /* 0x000fe20003f05270 */
[----:B------:R-:W-:Y:S01]  /*0710*/  IMAD R5, R23, R16, RZ ;  /* 0x0000001017057224 */ /* 0x000fe200078e02ff */
[----:B------:R-:W-:Y:S01]  /*0720*/  LOP3.LUT R13, RZ, R13, RZ, 0x33, !PT ;  /* 0x0000000dff0d7212 */ /* 0x000fe200078e33ff */
[----:B------:R-:W-:Y:S02]  /*0730*/  @!P2 IMAD.MOV R19, RZ, RZ, -R19 ;  /* 0x000000ffff13a224 */ /* 0x000fe400078e0a13 */
[----:B------:R-:W-:-:S03]  /*0740*/  IMAD.HI.U32 R7, R7, R5, R6 ;  /* 0x0000000507077227 */ /* 0x000fc600078e0006 */
[----:B------:R-:W-:Y:S01]  /*0750*/  SEL R17, R13, R19, !P0 ;  /* 0x000000130d117207 */ /* 0x000fe20004000000 */
[----:B------:R-:W-:Y:S02]  /*0760*/  IMAD.MOV R5, RZ, RZ, -R18 ;  /* 0x000000ffff057224 */ /* 0x000fe400078e0a12 */
[----:B------:R-:W-:Y:S01]  /*0770*/  IMAD.HI.U32 R6, R7, R12, RZ ;  /* 0x0000000c07067227 */ /* 0x000fe200078e00ff */
[----:B------:R-:W-:Y:S02]  /*0780*/  IABS R19, R17 ;  /* 0x0000001100137213 */ /* 0x000fe40000000000 */
[----:B------:R-:W-:Y:S01]  /*0790*/  ISETP.GE.AND P2, PT, R17, RZ, PT ;  /* 0x000000ff1100720c */ /* 0x000fe20003f46270 */
[----:B------:R-:W-:Y:S02]  /*07a0*/  IMAD.MOV.U32 R18, RZ, RZ, R20 ;  /* 0x000000ffff127224 */ /* 0x000fe400078e0014 */
[----:B------:R-:W-:-:S04]  /*07b0*/  IMAD.HI.U32 R4, R4, R19, RZ ;  /* 0x0000001304047227 */ /* 0x000fc800078e00ff */
[----:B------:R-:W-:Y:S02]  /*07c0*/  IMAD R5, R6, R5, R12 ;  /* 0x0000000506057224 */ /* 0x000fe400078e020c */
[----:B------:R-:W-:Y:S01]  /*07d0*/  IMAD R7, R4, R18, R19 ;  /* 0x0000001204077224 */ /* 0x000fe200078e0213 */
[----:B------:R-:W-:Y:S02]  /*07e0*/  LOP3.LUT R4, R0, R14, RZ, 0x3c, !PT ;  /* 0x0000000e00047212 */ /* 0x000fe400078e3cff */
[----:B------:R-:W-:Y:S02]  /*07f0*/  ISETP.GT.U32.AND P4, PT, R16, R5, PT ;  /* 0x000000051000720c */ /* 0x000fe40003f84070 */
[----:B------:R-:W-:Y:S02]  /*0800*/  ISETP.GT.U32.AND P1, PT, R2, R7, PT ;  /* 0x000000070200720c */ /* 0x000fe40003f24070 */
[----:B------:R-:W-:Y:S01]  /*0810*/  ISETP.GE.AND P3, PT, R4, RZ, PT ;  /* 0x000000ff0400720c */ /* 0x000fe20003f66270 */
[----:B------:R-:W-:-:S08]  /*0820*/  IMAD.MOV.U32 R4, RZ, RZ, -0x800001 ;  /* 0xff7fffffff047424 */ /* 0x000fd000078e00ff */
[----:B------:R-:W-:Y:S02]  /*0830*/  @!P4 IMAD.IADD R5, R5, 0x1, -R16 ;  /* 0x000000010505c824 */ /* 0x000fe400078e0a10 */
[----:B------:R-:W-:Y:S02]  /*0840*/  @!P1 IMAD.IADD R7, R7, 0x1, -R2 ;  /* 0x0000000107079824 */ /* 0x000fe400078e0a02 */
[----:B------:R-:W-:Y:S01]  /*0850*/  @!P4 VIADD R6, R6, 0x1 ;  /* 0x000000010606c836 */ /* 0x000fe20000000000 */
[----:B------:R-:W-:Y:S02]  /*0860*/  ISETP.GE.U32.AND P1, PT, R5, R16, PT ;  /* 0x000000100500720c */ /* 0x000fe40003f26070 */
[----:B------:R-:W-:Y:S02]  /*0870*/  ISETP.GT.U32.AND P5, PT, R2, R7, PT ;  /* 0x000000070200720c */ /* 0x000fe40003fa4070 */
[----:B------:R-:W-:-:S09]  /*0880*/  ISETP.NE.AND P4, PT, R15, RZ, PT ;  /* 0x000000ff0f00720c */ /* 0x000fd20003f85270 */
[----:B------:R-:W-:Y:S01]  /*0890*/  @P1 VIADD R6, R6, 0x1 ;  /* 0x0000000106061836 */ /* 0x000fe20000000000 */
[----:B------:R-:W-:Y:S01]  /*08a0*/  ISETP.GE.AND P1, PT, R9, 0x1, PT ;  /* 0x000000010900780c */ /* 0x000fe20003f26270 */
[----:B------:R-:W-:Y:S01]  /*08b0*/  @!P5 IMAD.IADD R7, R7, 0x1, -R2 ;  /* 0x000000010707d824 */ /* 0x000fe200078e0a02 */
[----:B------:R-:W-:Y:S01]  /*08c0*/  ISETP.NE.AND P5, PT, R14, RZ, PT ;  /* 0x000000ff0e00720c */ /* 0x000fe20003fa5270 */
[----:B------:R-:W-:Y:S02]  /*08d0*/  @!P3 IMAD.MOV R6, RZ, RZ, -R6 ;  /* 0x000000ffff06b224 */ /* 0x000fe400078e0a06 */
[----:B------:R-:W-:-:S04]  /*08e0*/  IMAD.MOV.U32 R2, RZ, RZ, R7 ;  /* 0x000000ffff027224 */ /* 0x000fc800078e0007 */
[----:B------:R-:W-:Y:S01]  /*08f0*/  @!P2 IMAD.MOV R2, RZ, RZ, -R2 ;  /* 0x000000ffff02a224 */ /* 0x000fe200078e0a02 */
[----:B------:R-:W-:-:S05]  /*0900*/  @!P4 LOP3.LUT R2, RZ, R15, RZ, 0x33, !PT ;  /* 0x0000000fff02c212 */ /* 0x000fca00078e33ff */
[----:B------:R-:W-:Y:S01]  /*0910*/  @!P5 LOP3.LUT R6, RZ, R14, RZ, 0x33, !PT ;  /* 0x0000000eff06d212 */ /* 0x000fe200078e33ff */
[----:B0-----:R-:W-:Y:S06]  /*0920*/  @!P1 BRA `(.L_x_70) ;  /* 0x0000000c00dc9947 */ /* 0x001fec0003800000 */
[----:B------:R-:W-:Y:S01]  /*0930*/  ISETP.GE.AND P1, PT, R8, 0x1, PT ;  /* 0x000000010800780c */ /* 0x000fe20003f26270 */
[----:B------:R-:W-:-:S12]  /*0940*/  IMAD R7, R3, R14, RZ ;  /* 0x0000000e03077224 */ /* 0x000fd800078e02ff */
[----:B------:R-:W-:Y:S05]  /*0950*/  @!P1 BRA `(.L_x_70) ;  /* 0x0000000c00d09947 */ /* 0x000fea0003800000 */
[----:B------:R-:W-:Y:S01]  /*0960*/  IABS R9, R3 ;  /* 0x0000000300097213 */ /* 0x000fe20000000000 */
[----:B------:R-:W-:Y:S01]  /*0970*/  UMOV UR4, URZ ;  /* 0x000000ff00047c82 */ /* 0x000fe20008000000 */
[----:B------:R-:W-:Y:S02]  /*0980*/  IABS R16, R7 ;  /* 0x0000000700107213 */ /* 0x000fe40000000000 */
[----:B------:R-:W0:Y:S01]  /*0990*/  I2F.RP R18, R9 ;  /* 0x0000000900127306 */ /* 0x000e220000209400 */
[----:B------:R-:W-:Y:S01]  /*09a0*/  ISETP.GT.U32.AND P6, PT, R10, R11, PT ;  /* 0x0000000b0a00720c */ /* 0x000fe20003fc4070 */
[----:B------:R-:W-:-:S05]  /*09b0*/  IMAD.IADD R10, R11, 0x1, -R10 ;  /* 0x000000010b0a7824 */ /* 0x000fca00078e0a0a */
[----:B------:R-:W-:Y:S01]  /*09c0*/  SEL R10, R10, R11, !P6 ;  /* 0x0000000b0a0a7207 */ /* 0x000fe20007000000 */
[----:B------:R-:W1:Y:S01]  /*09d0*/  I2F.RP R17, R16 ;  /* 0x0000001000117306 */ /* 0x000e620000209400 */
[----:B------:R-:W-:Y:S02]  /*09e0*/  ISETP.GE.AND P6, PT, R0, RZ, PT ;  /* 0x000000ff0000720c */ /* 0x000fe40003fc6270 */
[----:B------:R-:W-:-:S05]  /*09f0*/  LOP3.LUT R11, R8, 0x3, RZ, 0xc0, !PT ;  /* 0x00000003080b7812 */ /* 0x000fca00078ec0ff */
[----:B0-----:R-:W0:Y:S06]  /*0a00*/  MUFU.RCP R18, R18 ;  /* 0x0000001200127308 */ /* 0x001e2c0000001000 */
[----:B------:R-:W-:Y:S02]  /*0a10*/  @!P6 IMAD.MOV R10, RZ, RZ, -R10 ;  /* 0x000000ffff0ae224 */ /* 0x000fe400078e0a0a */
[----:B-1----:R-:W1:Y:S01]  /*0a20*/  MUFU.RCP R17, R17 ;  /* 0x0000001100117308 */ /* 0x002e620000001000 */
[----:B0-----:R-:W-:Y:S01]  /*0a30*/  VIADD R4, R18, 0xffffffe ;  /* 0x0ffffffe12047836 */ /* 0x001fe20000000000 */
[----:B------:R-:W-:-:S06]  /*0a40*/  IABS R18, R6 ;  /* 0x0000000600127213 */ /* 0x000fcc0000000000 */
[----:B------:R0:W2:Y:S01]  /*0a50*/  F2I.FTZ.U32.TRUNC.NTZ R5, R4 ;  /* 0x0000000400057305 */ /* 0x0000a2000021f000 */
[----:B-1----:R-:W-:-:S07]  /*0a60*/  VIADD R14, R17, 0xffffffe ;  /* 0x0ffffffe110e7836 */ /* 0x002fce0000000000 */
[----:B------:R1:W3:Y:S01]  /*0a70*/  F2I.FTZ.U32.TRUNC.NTZ R15, R14 ;  /* 0x0000000e000f7305 */ /* 0x0002e2000021f000 */
[----:B0-----:R-:W-:Y:S02]  /*0a80*/  IMAD.MOV.U32 R4, RZ, RZ, RZ ;  /* 0x000000ffff047224 */ /* 0x001fe400078e00ff */
[----:B--2---:R-:W-:Y:S02]  /*0a90*/  IMAD.MOV R20, RZ, RZ, -R5 ;  /* 0x000000ffff147224 */ /* 0x004fe400078e0a05 */
[----:B-1----:R-:W-:Y:S02]  /*0aa0*/  IMAD.MOV.U32 R14, RZ, RZ, RZ ;  /* 0x000000ffff0e7224 */ /* 0x002fe400078e00ff */
[----:B------:R-:W-:Y:S02]  /*0ab0*/  IMAD R19, R20, R9, RZ ;  /* 0x0000000914137224 */ /* 0x000fe400078e02ff */
[----:B---3--:R-:W-:Y:S02]  /*0ac0*/  IMAD.MOV R21, RZ, RZ, -R15 ;  /* 0x000000ffff157224 */ /* 0x008fe400078e0a0f */
[----:B------:R-:W-:Y:S01]  /*0ad0*/  IMAD.HI.U32 R4, R5, R19, R4 ;  /* 0x0000001305047227 */ /* 0x000fe200078e0004 */
[----:B------:R-:W-:-:S03]  /*0ae0*/  IABS R5, R7 ;  /* 0x0000000700057213 */ /* 0x000fc60000000000 */
[----:B------:R-:W-:Y:S02]  /*0af0*/  IMAD R17, R21, R16, RZ ;  /* 0x0000001015117224 */ /* 0x000fe400078e02ff */
[----:B------:R-:W-:Y:S02]  /*0b00*/  IMAD.MOV R5, RZ, RZ, -R5 ;  /* 0x000000ffff057224 */ /* 0x000fe400078e0a05 */
[----:B------:R-:W-:Y:S01]  /*0b10*/  IMAD.HI.U32 R15, R15, R17, R14 ;  /* 0x000000110f0f7227 */ /* 0x000fe200078e000e */
[----:B------:R-:W-:-:S03]  /*0b20*/  LOP3.LUT R17, R8, 0xf, RZ, 0xc0, !PT ;  /* 0x0000000f08117812 */ /* 0x000fc600078ec0ff */
[----:B------:R-:W-:-:S04]  /*0b30*/  IMAD.HI.U32 R4, R4, R18, RZ ;  /* 0x0000001204047227 */ /* 0x000fc800078e00ff */
[----:B------:R-:W-:-:S04]  /*0b40*/  IMAD.HI.U32 R15, R15, R12, RZ ;  /* 0x0000000c0f0f7227 */ /* 0x000fc800078e00ff */
[----:B------:R-:W-:Y:S02]  /*0b50*/  IMAD R5, R15, R5, R12 ;  /* 0x000000050f057224 */ /* 0x000fe400078e020c */
[----:B------:R-:W-:-:S03]  /*0b60*/  IMAD.MOV R4, RZ, RZ, -R4 ;  /* 0x000000ffff047224 */ /* 0x000fc600078e0a04 */
[----:B------:R-:W-:Y:S01]  /*0b70*/  ISETP.GT.U32.AND P1, PT, R16, R5, PT ;  /* 0x000000051000720c */ /* 0x000fe20003f24070 */
[----:B------:R-:W-:-:S05]  /*0b80*/  IMAD R4, R9, R4, R18 ;  /* 0x0000000409047224 */ /* 0x000fca00078e0212 */
[----:B------:R-:W-:-:S07]  /*0b90*/  ISETP.GT.U32.AND P2, PT, R9, R4, PT ;  /* 0x000000040900720c */ /* 0x000fce0003f44070 */
[----:B------:R-:W-:Y:S02]  /*0ba0*/  @!P1 IMAD.IADD R5, R5, 0x1, -R16 ;  /* 0x0000000105059824 */ /* 0x000fe400078e0a10 */
[----:B------:R-:W-:Y:S01]  /*0bb0*/  @!P1 VIADD R15, R15, 0x1 ;  /* 0x000000010f0f9836 */ /* 0x000fe20000000000 */
[----:B------:R-:W-:Y:S02]  /*0bc0*/  ISETP.GE.AND P1, PT, R6, RZ, PT ;  /* 0x000000ff0600720c */ /* 0x000fe40003f26270 */
[----:B------:R-:W-:Y:S02]  /*0bd0*/  ISETP.GE.U32.AND P5, PT, R5, R16, PT ;  /* 0x000000100500720c */ /* 0x000fe40003fa6070 */
[----:B------:R-:W-:Y:S02]  /*0be0*/  @!P2 IADD3 R4, PT, PT, R4, -R9, RZ ;  /* 0x800000090404a210 */ /* 0x000fe40007ffe0ff */
[----:B------:R-:W-:Y:S02]  /*0bf0*/  LOP3.LUT R5, R0, R7, RZ, 0x3c, !PT ;  /* 0x0000000700057212 */ /* 0x000fe400078e3cff */
[----:B------:R-:W-:-:S02]  /*0c00*/  ISETP.GT.U32.AND P4, PT, R9, R4, PT ;  /* 0x000000040900720c */ /* 0x000fc40003f84070 */
[----:B------:R-:W-:Y:S01]  /*0c10*/  ISETP.GE.AND P3, PT, R5, RZ, PT ;  /* 0x000000ff0500720c */ /* 0x000fe20003f66270 */
[----:B------:R-:W-:Y:S01]  /*0c20*/  VIADD R5, R17, 0xffffffff ;  /* 0xffffffff11057836 */ /* 0x000fe20000000000 */
[----:B------:R-:W-:-:S03]  /*0c30*/  ISETP.NE.AND P2, PT, R7, RZ, PT ;  /* 0x000000ff0700720c */ /* 0x000fc60003f45270 */
[----:B------:R-:W-:Y:S01]  /*0c40*/  @P5 VIADD R15, R15, 0x1 ;  /* 0x000000010f0f5836 */ /* 0x000fe20000000000 */
[----:B------:R-:W-:-:S03]  /*0c50*/  ISETP.NE.AND P5, PT, R3, RZ, PT ;  /* 0x000000ff0300720c */ /* 0x000fc60003fa5270 */
[----:B------:R-:W-:Y:S01]  /*0c60*/  IMAD.MOV.U32 R6, RZ, RZ, R15 ;  /* 0x000000ffff067224 */ /* 0x000fe200078e000f */
[----:B------:R-:W-:Y:S01]  /*0c70*/  LOP3.LUT R15, R8, 0x7, RZ, 0xc0, !PT ;  /* 0x00000007080f7812 */ /* 0x000fe200078ec0ff */
[----:B------:R-:W-:Y:S02]  /*0c80*/  @!P4 IMAD.IADD R4, R4, 0x1, -R9 ;  /* 0x000000010404c824 */ /* 0x000fe400078e0a09 */
[----:B------:R-:W-:Y:S02]  /*0c90*/  @!P3 IMAD.MOV R6, RZ, RZ, -R6 ;  /* 0x000000ffff06b224 */ /* 0x000fe400078e0a06 */
[----:B------:R-:W-:Y:S01]  /*0ca0*/  @!P1 IMAD.MOV R4, RZ, RZ, -R4 ;  /* 0x000000ffff049224 */ /* 0x000fe200078e0a04 */
[----:B------:R-:W-:Y:S01]  /*0cb0*/  @!P2 LOP3.LUT R6, RZ, R7, RZ, 0x33, !PT ;  /* 0x00000007ff06a212 */ /* 0x000fe200078e33ff */
[----:B------:R-:W-:Y:S01]  /*0cc0*/  VIADD R7, R15, 0xffffffff ;  /* 0xffffffff0f077836 */ /* 0x000fe20000000000 */
[----:B------:R-:W-:Y:S02]  /*0cd0*/  ISETP.GE.U32.AND P1, PT, R5, 0x7, PT ;  /* 0x000000070500780c */ /* 0x000fe40003f26070 */
[----:B------:R-:W-:-:S02]  /*0ce0*/  @!P5 LOP3.LUT R4, RZ, R3, RZ, 0x33, !PT ;  /* 0x00000003ff04d212 */ /* 0x000fc400078e33ff */
[----:B------:R-:W-:Y:S02]  /*0cf0*/  SEL R5, R13, R10, !P0 ;  /* 0x0000000a0d057207 */ /* 0x000fe40004000000 */
[----:B------:R-:W-:Y:S01]  /*0d00*/  ISETP.GE.U32.AND P2, PT, R7, 0x3, PT ;  /* 0x000000030700780c */ /* 0x000fe20003f46070 */
[----:B------:R-:W-:Y:S01]  /*0d10*/  IMAD R3, R6, R3, R4 ;  /* 0x0000000306037224 */ /* 0x000fe200078e0204 */
[----:B------:R-:W-:Y:S01]  /*0d20*/  LOP3.LUT R10, R8, 0x7ffffff0, RZ, 0xc0, !PT ;  /* 0x7ffffff0080a7812 */ /* 0x000fe200078ec0ff */
[----:B------:R-:W-:-:S10]  /*0d30*/  IMAD.MOV.U32 R4, RZ, RZ, -0x800001 ;  /* 0xff7fffffff047424 */ /* 0x000fd400078e00ff */
.L_x_78:
        /* <DEDUP_REMOVED lines=15> */
.L_x_72:
[----:B0-----:R-:W-:-:S04]  /*0e30*/  IMAD R16, R5, R14, UR5 ;  /* 0x0000000505107e24 */ /* 0x001fc8000f8e020e */
[C---:B------:R-:W-:Y:S01]  /*0e40*/  VIADD R8, R16.reuse, 0x1 ;  /* 0x0000000110087836 */ /* 0x040fe20000000000 */
[C---:B-1----:R-:W-:Y:S01]  /*0e50*/  ISETP.GE.OR P3, PT, R16.reuse, UR8, P0 ;  /* 0x0000000810007c0c */ /* 0x042fe20008766670 */
[----:B------:R-:W-:Y:S02]  /*0e60*/  IMAD R9, R13, UR8, R16 ;  /* 0x000000080d097c24 */ /* 0x000fe4000f8e0210 */
[----:B------:R-:W-:Y:S01]  /*0e70*/  VIADD R18, R16, 0x2 ;  /* 0x0000000210127836 */ /* 0x000fe20000000000 */
[----:B------:R-:W-:Y:S01]  /*0e80*/  ISETP.GE.OR P4, PT, R8, UR8, P0 ;  /* 0x0000000808007c0c */ /* 0x000fe20008786670 */
[----:B------:R-:W-:Y:S02]  /*0e90*/  VIADD R19, R16, 0x3 ;  /* 0x0000000310137836 */ /* 0x000fe40000000000 */
[----:B--2---:R-:W-:Y:S01]  /*0ea0*/  IMAD.WIDE R8, R9, 0x4, R6 ;  /* 0x0000000409087825 */ /* 0x004fe200078e0206 */
[----:B------:R-:W-:Y:S02]  /*0eb0*/  ISETP.GE.OR P6, PT, R18, UR8, P0 ;  /* 0x0000000812007c0c */ /* 0x000fe400087c6670 */
[----:B------:R-:W-:-:S03]  /*0ec0*/  ISETP.GE.OR P5, PT, R19, UR8, P0 ;  /* 0x0000000813007c0c */ /* 0x000fc600087a6670 */
[----:B------:R-:W2:Y:S04]  /*0ed0*/  @!P3 LDG.E R19, desc[UR6][R8.64] ;  /* 0x000000060813b981 */ /* 0x000ea8000c1e1900 */
[----:B------:R-:W3:Y:S04]  /*0ee0*/  @!P4 LDG.E R21, desc[UR6][R8.64+0x4] ;  /* 0x000004060815c981 */ /* 0x000ee8000c1e1900 */
[----:B------:R-:W4:Y:S04]  /*0ef0*/  @!P6 LDG.E R23, desc[UR6][R8.64+0x8] ;  /* 0x000008060817e981 */ /* 0x000f28000c1e1900 */
[----:B------:R-:W5:Y:S01]  /*0f00*/  @!P5 LDG.E R25, desc[UR6][R8.64+0xc] ;  /* 0x00000c060819d981 */ /* 0x000f62000c1e1900 */
[----:B------:R-:W-:Y:S01]  /*0f10*/  VIADD R18, R16, 0x4 ;  /* 0x0000000410127836 */ /* 0x000fe20000000000 */
[----:B--2---:R-:W-:Y:S01]  /*0f20*/  @!P3 FMNMX R4, R4, R19, !PT ;  /* 0x000000130404b209 */ /* 0x004fe20007800000 */
[----:B------:R-:W-:-:S03]  /*0f30*/  VIADD R19, R16, 0x7 ;  /* 0x0000000710137836 */ /* 0x000fc60000000000 */
[----:B------:R-:W-:Y:S01]  /*0f40*/  ISETP.GE.OR P3, PT, R18, UR8, P0 ;  /* 0x0000000812007c0c */ /* 0x000fe20008766670 */
[----:B------:R-:W-:Y:S01]  /*0f50*/  VIADD R18, R16, 0x5 ;  /* 0x0000000510127836 */ /* 0x000fe20000000000 */
[----:B---3--:R-:W-:-:S04]  /*0f60*/  @!P4 FMNMX R4, R4, R21, !PT ;  /* 0x000000150404c209 */ /* 0x008fc80007800000 */
[----:B------:R-:W-:Y:S01]  /*0f70*/  ISETP.GE.OR P4, PT, R18, UR8, P0 ;  /* 0x0000000812007c0c */ /* 0x000fe20008786670 */
[----:B------:R-:W-:Y:S01]  /*0f80*/  VIADD R18, R16, 0x6 ;  /* 0x0000000610127836 */ /* 0x000fe20000000000 */
[----:B----4-:R-:W-:-:S04]  /*0f90*/  @!P6 FMNMX R4, R4, R23, !PT ;  /* 0x000000170404e209 */ /* 0x010fc80007800000 */
[----:B------:R-:W-:Y:S02]  /*0fa0*/  ISETP.GE.OR P6, PT, R18, UR8, P0 ;  /* 0x0000000812007c0c */ /* 0x000fe400087c6670 */
[----:B-----5:R-:W-:Y:S02]  /*0fb0*/  @!P5 FMNMX R4, R4, R25, !PT ;  /* 0x000000190404d209 */ /* 0x020fe40007800000 */
[----:B------:R-:W-:Y:S02]  /*0fc0*/  ISETP.GE.OR P5, PT, R19, UR8, P0 ;  /* 0x0000000813007c0c */ /* 0x000fe400087a6670 */
        /* <DEDUP_REMOVED lines=10> */
[----:B------:R-:W-:Y:S02]  /*1070*/  ISETP.GE.OR P4, PT, R18, UR8, P0 ;  /* 0x0000000812007c0c */ /* 0x000fe40008786670 */
[----:B----4-:R-:W-:Y:S02]  /*1080*/  @!P6 FMNMX R4, R4, R23, !PT ;  /* 0x000000170404e209 */ /* 0x010fe40007800000 */
[----:B------:R-:W-:Y:S02]  /*1090*/  IADD3 R18, PT, PT, R16, 0xa, RZ ;  /* 0x0000000a10127810 */ /* 0x000fe40007ffe0ff */
[----:B-----5:R-:W-:Y:S02]  /*10a0*/  @!P5 FMNMX R4, R4, R25, !PT ;  /* 0x000000190404d209 */ /* 0x020fe40007800000 */
[----:B------:R-:W-:Y:S02]  /*10b0*/  ISETP.GE.OR P6, PT, R18, UR8, P0 ;  /* 0x0000000812007c0c */ /* 0x000fe400087c6670 */
[----:B------:R-:W-:-:S02]  /*10c0*/  ISETP.GE.OR P5, PT, R19, UR8, P0 ;  /* 0x0000000813007c0c */ /* 0x000fc400087a6670 */
[----:B------:R-:W2:Y:S04]  /*10d0*/  @!P3 LDG.E R19, desc[UR6][R8.64+0x20] ;  /* 0x000020060813b981 */ /* 0x000ea8000c1e1900 */
[----:B------:R-:W3:Y:S05]  /*10e0*/  @!P4 LDG.E R21, desc[UR6][R8.64+0x24] ;  /* 0x000024060815c981 */ /* 0x000eea000c1e1900 */
[----:B------:R-:W4:Y:S04]  /*10f0*/  @!P6 LDG.E R23, desc[UR6][R8.64+0x28] ;  /* 0x000028060817e981 */ /* 0x000f28000c1e1900 */
[----:B------:R-:W5:Y:S01]  /*1100*/  @!P5 LDG.E R25, desc[UR6][R8.64+0x2c] ;  /* 0x00002c060819d981 */ /* 0x000f62000c1e1900 */
[----:B------:R-:W-:Y:S01]  /*1110*/  VIADD R18, R16, 0xc ;  /* 0x0000000c10127836 */ /* 0x000fe20000000000 */
[----:B--2---:R-:W-:-:S04]  /*1120*/  @!P3 FMNMX R4, R4, R19, !PT ;  /* 0x000000130404b209 */ /* 0x004fc80007800000 */
[----:B------:R-:W-:Y:S01]  /*1130*/  ISETP.GE.OR P3, PT, R18, UR8, P0 ;  /* 0x0000000812007c0c */ /* 0x000fe20008766670 */
[----:B------:R-:W-:Y:S01]  /*1140*/  VIADD R18, R16, 0xd ;  /* 0x0000000d10127836 */ /* 0x000fe20000000000 */
[----:B---3--:R-:W-:-:S04]  /*1150*/  @!P4 FMNMX R4, R4, R21, !PT ;  /* 0x000000150404c209 */ /* 0x008fc80007800000 */
[----:B------:R-:W-:Y:S01]  /*1160*/  ISETP.GE.OR P4, PT, R18, UR8, P0 ;  /* 0x0000000812007c0c */ /* 0x000fe20008786670 */
[----:B------:R-:W-:Y:S01]  /*1170*/  VIADD R18, R16, 0xe ;  /* 0x0000000e10127836 */ /* 0x000fe20000000000 */
[----:B----4-:R-:W-:Y:S01]  /*1180*/  @!P6 FMNMX R4, R4, R23, !PT ;  /* 0x000000170404e209 */ /* 0x010fe20007800000 */
[----:B------:R-:W-:-:S03]  /*1190*/  VIADD R16, R16, 0xf ;  /* 0x0000000f10107836 */ /* 0x000fc60000000000 */
[----:B------:R-:W-:Y:S01]  /*11a0*/  ISETP.GE.OR P6, PT, R18, UR8, P0 ;  /* 0x0000000812007c0c */ /* 0x000fe200087c6670 */
[----:B------:R-:W2:Y:S01]  /*11b0*/  @!P3 LDG.E R19, desc[UR6][R8.64+0x30] ;  /* 0x000030060813b981 */ /* 0x000ea2000c1e1900 */
[----:B-----5:R-:W-:Y:S02]  /*11c0*/  @!P5 FMNMX R4, R4, R25, !PT ;  /* 0x000000190404d209 */ /* 0x020fe40007800000 */
[----:B------:R-:W-:-:S03]  /*11d0*/  ISETP.GE.OR P5, PT, R16, UR8, P0 ;  /* 0x0000000810007c0c */ /* 0x000fc600087a6670 */
[----:B------:R-:W3:Y:S06]  /*11e0*/  @!P4 LDG.E R21, desc[UR6][R8.64+0x34] ;  /* 0x000034060815c981 */ /* 0x000eec000c1e1900 */
[----:B------:R-:W4:Y:S04]  /*11f0*/  @!P6 LDG.E R23, desc[UR6][R8.64+0x38] ;  /* 0x000038060817e981 */ /* 0x000f28000c1e1900 */
[----:B------:R-:W5:Y:S01]  /*1200*/  @!P5 LDG.E R25, desc[UR6][R8.64+0x3c] ;  /* 0x00003c060819d981 */ /* 0x000f62000c1e1900 */
[----:B------:R-:W-:Y:S01]  /*1210*/  UIADD3 UR5, UPT, UPT, UR5, 0x10, URZ ;  /* 0x0000001005057890 */ /* 0x000fe2000fffe0ff */
[----:B--2---:R-:W-:-:S05]  /*1220*/  @!P3 FMNMX R4, R4, R19, !PT ;  /* 0x000000130404b209 */ /* 0x004fca0007800000 */
[----:B------:R-:W-:Y:S02]  /*1230*/  ISETP.NE.AND P3, PT, R10, UR5, PT ;  /* 0x000000050a007c0c */ /* 0x000fe4000bf65270 */
[----:B---3--:R-:W-:-:S04]  /*1240*/  @!P4 FMNMX R4, R4, R21, !PT ;  /* 0x000000150404c209 */ /* 0x008fc80007800000 */
[----:B----4-:R-:W-:-:S04]  /*1250*/  @!P6 FMNMX R4, R4, R23, !PT ;  /* 0x000000170404e209 */ /* 0x010fc80007800000 */
[----:B-----5:R-:W-:-:S03]  /*1260*/  @!P5 FMNMX R4, R4, R25, !PT ;  /* 0x000000190404d209 */ /* 0x020fc60007800000 */
[----:B------:R-:W-:Y:S05]  /*1270*/  @P3 BRA `(.L_x_72) ;  /* 0xfffffff800ec3947 */ /* 0x000fea000383ffff */
[----:B------:R-:W-:-:S07]  /*1280*/  IMAD.MOV.U32 R8, RZ, RZ, R10 ;  /* 0x000000ffff087224 */ /* 0x000fce00078e000a */
.L_x_71:
        /* <DEDUP_REMOVED lines=9> */
[----:B------:R-:W-:Y:S01]  /*1320*/  IMAD R9, R13, UR9, R18 ;  /* 0x000000090d097c24 */ /* 0x000fe2000f8e0212 */
[----:B------:R-:W-:-:S03]  /*1330*/  ISETP.GE.OR P4, PT, R18, UR9, P0 ;  /* 0x0000000912007c0c */ /* 0x000fc60008786670 */
[----:B-1----:R-:W-:-:S10]  /*1340*/  IMAD.WIDE R6, R9, 0x4, R6 ;  /* 0x0000000409067825 */ /* 0x002fd400078e0206 */
[----:B------:R-:W2:Y:S01]  /*1350*/  @!P4 LDG.E R9, desc[UR6][R6.64] ;  /* 0x000000060609c981 */ /* 0x000ea2000c1e1900 */
[C---:B------:R-:W-:Y:S02]  /*1360*/  VIADD R14, R18.reuse, 0x1 ;  /* 0x00000001120e7836 */ /* 0x040fe40000000000 */
[----:B------:R-:W-:-:S03]  /*1370*/  VIADD R16, R18, 0x2 ;  /* 0x0000000212107836 */ /* 0x000fc60000000000 */
[----:B------:R-:W-:Y:S01]  /*1380*/  ISETP.GE.OR P6, PT, R14, UR9, P0 ;  /* 0x000000090e007c0c */ /* 0x000fe200087c6670 */
[----:B------:R-:W-:Y:S01]  /*1390*/  VIADD R14, R18, 0x3 ;  /* 0x00000003120e7836 */ /* 0x000fe20000000000 */
[----:B------:R-:W-:-:S13]  /*13a0*/  ISETP.GE.OR P5, PT, R16, UR9, P0 ;  /* 0x0000000910007c0c */ /* 0x000fda00087a6670 */
[----:B------:R-:W3:Y:S01]  /*13b0*/  @!P5 LDG.E R19, desc[UR6][R6.64+0x8] ;  /* 0x000008060613d981 */ /* 0x000ee2000c1e1900 */
[----:B--2---:R-:W-:Y:S02]  /*13c0*/  @!P4 FMNMX R4, R4, R9, !PT ;  /* 0x000000090404c209 */ /* 0x004fe40007800000 */
[----:B------:R-:W-:Y:S01]  /*13d0*/  ISETP.GE.OR P4, PT, R14, UR9, P0 ;  /* 0x000000090e007c0c */ /* 0x000fe20008786670 */
[----:B------:R-:W2:-:S12]  /*13e0*/  @!P6 LDG.E R9, desc[UR6][R6.64+0x4] ;  /* 0x000004060609e981 */ /* 0x000e98000c1e1900 */
[----:B------:R-:W4:Y:S01]  /*13f0*/  @!P4 LDG.E R21, desc[UR6][R6.64+0xc] ;  /* 0x00000c060615c981 */ /* 0x000f22000c1e1900 */
[----:B------:R-:W-:Y:S01]  /*1400*/  VIADD R14, R18, 0x4 ;  /* 0x00000004120e7836 */ /* 0x000fe20000000000 */
[----:B--2---:R-:W-:Y:S01]  /*1410*/  @!P6 FMNMX R4, R4, R9, !PT ;  /* 0x000000090404e209 */ /* 0x004fe20007800000 */
[----:B------:R-:W-:-:S03]  /*1420*/  VIADD R9, R18, 0x5 ;  /* 0x0000000512097836 */ /* 0x000fc60000000000 */
[----:B------:R-:W-:Y:S01]  /*1430*/  ISETP.GE.OR P6, PT, R14, UR9, P0 ;  /* 0x000000090e007c0c */ /* 0x000fe200087c6670 */
[----:B------:R-:W-:Y:S01]  /*1440*/  VIADD R14, R18, 0x6 ;  /* 0x00000006120e7836 */ /* 0x000fe20000000000 */
[----:B---3--:R-:W-:Y:S02]  /*1450*/  @!P5 FMNMX R4, R4, R19, !PT ;  /* 0x000000130404d209 */ /* 0x008fe40007800000 */
[----:B------:R-:W-:Y:S01]  /*1460*/  ISETP.GE.OR P5, PT, R9, UR9, P0 ;  /* 0x0000000909007c0c */ /* 0x000fe200087a6670 */
[----:B------:R-:W-:Y:S01]  /*1470*/  VIADD R9, R18, 0x7 ;  /* 0x0000000712097836 */ /* 0x000fe20000000000 */
[----:B----4-:R-:W-:Y:S02]  /*1480*/  @!P4 FMNMX R4, R4, R21, !PT ;  /* 0x000000150404c209 */ /* 0x010fe40007800000 */
[----:B------:R-:W-:Y:S02]  /*1490*/  ISETP.GE.OR P4, PT, R14, UR9, P0 ;  /* 0x000000090e007c0c */ /* 0x000fe40008786670 */
[----:B------:R-:W-:-:S03]  /*14a0*/  ISETP.GE.OR P0, PT, R9, UR9, P0 ;  /* 0x0000000909007c0c */ /* 0x000fc60008706670 */
[----:B------:R-:W2:Y:S04]  /*14b0*/  @!P6 LDG.E R9, desc[UR6][R6.64+0x10] ;  /* 0x000010060609e981 */ /* 0x000ea8000c1e1900 */
[----:B------:R-:W3:Y:S04]  /*14c0*/  @!P5 LDG.E R19, desc[UR6][R6.64+0x14] ;  /* 0x000014060613d981 */ /* 0x000ee8000c1e1900 */
[----:B------:R-:W4:Y:S04]  /*14d0*/  @!P4 LDG.E R21, desc[UR6][R6.64+0x18] ;  /* 0x000018060615c981 */ /* 0x000f28000c1e1900 */
[----:B------:R-:W5:Y:S01]  /*14e0*/  @!P0 LDG.E R23, desc[UR6][R6.64+0x1c] ;  /* 0x00001c0606178981 */ /* 0x000f62000c1e1900 */
[----:B------:R-:W-:Y:S01]  /*14f0*/  VIADD R8, R8, 0x8 ;  /* 0x0000000808087836 */ /* 0x000fe20000000000 */
[----:B--2---:R-:W-:-:S04]  /*1500*/  @!P6 FMNMX R4, R4, R9, !PT ;  /* 0x000000090404e209 */ /* 0x004fc80007800000 */
[----:B---3--:R-:W-:-:S04]  /*1510*/  @!P5 FMNMX R4, R4, R19, !PT ;  /* 0x000000130404d209 */ /* 0x008fc80007800000 */
[----:B----4-:R-:W-:-:S04]  /*1520*/  @!P4 FMNMX R4, R4, R21, !PT ;  /* 0x000000150404c209 */ /* 0x010fc80007800000 */
[----:B-----5:R-:W-:-:S07]  /*1530*/  @!P0 FMNMX R4, R4, R23, !PT ;  /* 0x0000001704048209 */ /* 0x020fce0007800000 */
.L_x_74:
        /* <DEDUP_REMOVED lines=8> */
[C---:B------:R-:W-:Y:S02]  /*15c0*/  VIADD R16, R14.reuse, 0x1 ;  /* 0x000000010e107836 */ /* 0x040fe40000000000 */
[----:B------:R-:W-:Y:S01]  /*15d0*/  IMAD R9, R13, UR9, R14 ;  /* 0x000000090d097c24 */ /* 0x000fe2000f8e020e */
[C---:B------:R-:W-:Y:S01]  /*15e0*/  ISETP.GE.OR P4, PT, R14.reuse, UR9, P0 ;  /* 0x000000090e007c0c */ /* 0x040fe20008786670 */
[----:B------:R-:W-:Y:S01]  /*15f0*/  VIADD R18, R14, 0x2 ;  /* 0x000000020e127836 */ /* 0x000fe20000000000 */
[----:B------:R-:W-:Y:S01]  /*1600*/  ISETP.GE.OR P5, PT, R16, UR9, P0 ;  /* 0x0000000910007c0c */ /* 0x000fe200087a6670 */
[----:B-1----:R-:W-:-:S03]  /*1610*/  IMAD.WIDE R6, R9, 0x4, R6 ;  /* 0x0000000409067825 */ /* 0x002fc600078e0206 */
[----:B------:R-:W-:Y:S01]  /*1620*/  ISETP.GE.OR P6, PT, R18, UR9, P0 ;  /* 0x0000000912007c0c */ /* 0x000fe200087c6670 */
[----:B------:R-:W-:-:S05]  /*1630*/  VIADD R9, R14, 0x3 ;  /* 0x000000030e097836 */ /* 0x000fca0000000000 */
[----:B------:R-:W-:Y:S02]  /*1640*/  ISETP.GE.OR P0, PT, R9, UR9, P0 ;  /* 0x0000000909007c0c */ /* 0x000fe40008706670 */
        /* <DEDUP_REMOVED lines=9> */
.L_x_75:
[----:B------:R-:W-:Y:S05]  /*16e0*/  @!P3 BRA `(.L_x_73) ;  /* 0x000000000068b947 */ /* 0x000fea0003800000 */
[----:B------:R-:W0:Y:S01]  /*16f0*/  LDCU UR5, c[0x0][0x3ac] ;  /* 0x00007580ff0577ac */ /* 0x000e220008000800 */
[----:B------:R-:W1:Y:S01]  /*1700*/  LDC.64 R6, c[0x0][0x380] ;  /* 0x0000e000ff067b82 */ /* 0x000e620000000a00 */
[----:B------:R-:W-:Y:S01]  /*1710*/  BSSY.RECONVERGENT B0, `(.L_x_76) ;  /* 0x000000b000007945 */ /* 0x000fe20003800200 */
[----:B------:R-:W-:Y:S01]  /*1720*/  ISETP.NE.AND P3, PT, R11, 0x1, PT ;  /* 0x000000010b00780c */ /* 0x000fe20003f65270 */
[----:B------:R-:W2:Y:S01]  /*1730*/  LDCU.64 UR8, c[0x0][0x398] ;  /* 0x00007300ff0877ac */ /* 0x000ea20008000a00 */
[----:B0-----:R-:W-:-:S04]  /*1740*/  IMAD R8, R5, UR5, R8 ;  /* 0x0000000505087c24 */ /* 0x001fc8000f8e0208 */
[----:B--2---:R-:W-:Y:S01]  /*1750*/  IMAD R13, R13, UR9, R8 ;  /* 0x000000090d0d7c24 */ /* 0x004fe2000f8e0208 */
[----:B------:R-:W-:-:S03]  /*1760*/  ISETP.GE.AND P0, PT, R8, UR9, PT ;  /* 0x0000000908007c0c */ /* 0x000fc6000bf06270 */
[----:B-1----:R-:W-:Y:S01]  /*1770*/  IMAD.WIDE R6, R13, 0x4, R6 ;  /* 0x000000040d067825 */ /* 0x002fe200078e0206 */
[----:B------:R-:W-:-:S13]  /*1780*/  ISETP.GE.OR P0, PT, R12, UR8, P0 ;  /* 0x000000080c007c0c */ /* 0x000fda0008706670 */
[----:B------:R-:W-:Y:S05]  /*1790*/  @P0 BRA `(.L_x_77) ;  /* 0x0000000000080947 */ /* 0x000fea0003800000 */
[----:B------:R-:W2:Y:S02]  /*17a0*/  LDG.E R9, desc[UR6][R6.64] ;  /* 0x0000000606097981 */ /* 0x000ea4000c1e1900 */
[----:B--2---:R-:W-:-:S07]  /*17b0*/  FMNMX R4, R4, R9, !PT ;  /* 0x0000000904047209 */ /* 0x004fce0007800000 */
.L_x_77:
[----:B------:R-:W-:Y:S05]  /*17c0*/  BSYNC.RECONVERGENT B0 ;  /* 0x0000000000007941 */ /* 0x000fea0003800200 */
.L_x_76:
[----:B------:R-:W-:Y:S05]  /*17d0*/  @!P3 BRA `(.L_x_73) ;  /* 0x00000000002cb947 */ /* 0x000fea0003800000 */
[C---:B------:R-:W-:Y:S02]  /*17e0*/  VIADD R9, R8.reuse, 0x1 ;  /* 0x0000000108097836 */ /* 0x040fe40000000000 */
[----:B------:R-:W-:-:S03]  /*17f0*/  VIADD R8, R8, 0x2 ;  /* 0x0000000208087836 */ /* 0x000fc60000000000 */
[----:B------:R-:W-:Y:S02]  /*1800*/  ISETP.GE.AND P0, PT, R9, UR9, PT ;  /* 0x0000000909007c0c */ /* 0x000fe4000bf06270 */
[----:B------:R-:W-:Y:S02]  /*1810*/  ISETP.GE.AND P3, PT, R8, UR9, PT ;  /* 0x0000000908007c0c */ /* 0x000fe4000bf66270 */
[C---:B------:R-:W-:Y:S02]  /*1820*/  ISETP.GE.OR P0, PT, R12.reuse, UR8, P0 ;  /* 0x000000080c007c0c */ /* 0x040fe40008706670 */
[----:B------:R-:W-:-:S04]  /*1830*/  ISETP.GE.OR P3, PT, R12, UR8, P3 ;  /* 0x000000080c007c0c */ /* 0x000fc80009f66670 */
[----:B------:R-:W-:-:S07]  /*1840*/  ISETP.EQ.OR P3, PT, R11, 0x2, P3 ;  /* 0x000000020b00780c */ /* 0x000fce0001f62670 */
[----:B------:R-:W2:Y:S06]  /*1850*/  @!P0 LDG.E R9, desc[UR6][R6.64+0x4] ;  /* 0x0000040606098981 */ /* 0x000eac000c1e1900 */
[----:B------:R-:W3:Y:S01]  /*1860*/  @!P3 LDG.E R13, desc[UR6][R6.64+0x8] ;  /* 0x00000806060db981 */ /* 0x000ee2000c1e1900 */
[----:B--2---:R-:W-:-:S04]  /*1870*/  @!P0 FMNMX R4, R4, R9, !PT ;  /* 0x0000000904048209 */ /* 0x004fc80007800000 */
[----:B---3--:R-:W-:-:S07]  /*1880*/  @!P3 FMNMX R4, R4, R13, !PT ;  /* 0x0000000d0404b209 */ /* 0x008fce0007800000 */
.L_x_73:
[----:B------:R-:W-:Y:S05]  /*1890*/  BRA.U UP1, `(.L_x_78) ;  /* 0xfffffff501287547 */ /* 0x000fea000b83ffff */
.L_x_70:
[----:B------:R-:W0:Y:S02]  /*18a0*/  LDC.64 R2, c[0x0][0x388] ;  /* 0x0000e200ff027b82 */ /* 0x000e240000000a00 */
[----:B0-----:R-:W-:-:S05]  /*18b0*/  IMAD.WIDE R2, R0, 0x4, R2 ;  /* 0x0000000400027825 */ /* 0x001fca00078e0202 */
[----:B------:R-:W-:Y:S01]  /*18c0*/  STG.E desc[UR6][R2.64], R4 ;  /* 0x0000000402007986 */ /* 0x000fe2000c101906 */
[----:B------:R-:W-:Y:S05]  /*18d0*/  EXIT ;  /* 0x000000000000794d */ /* 0x000fea0003800000 */
.L_x_79:
        /* <DEDUP_REMOVED lines=10> */
.L_x_86:


//--------------------- .nv.shared.reserved.0     --------------------------
	.section	.nv.shared.reserved.0,"aw",@nobits
	.weak		__nv_reservedSMEM_offset_0_alias
	.size		__nv_reservedSMEM_offset_0_alias, 0, 64
	.other		__nv_reservedSMEM_offset_0_alias,@"STO_CUDA_RESERVED_SHARED STV_DEFAULT"
__nv_reservedSMEM_offset_0_alias:
	.zero		0
	.zero		64


//--------------------- .nv.constant0._Z19adaptive_avg_pool2dPKfPfiiiiii --------------------------
	.section	.nv.constant0._Z19adaptive_avg_pool2dPKfPfiiiiii,"a",@progbits
	.sectionflags	@""
	.align	4
.nv.constant0._Z19adaptive_avg_pool2dPKfPfiiiiii:
	.zero		936


//--------------------- .nv.constant0._Z15global_avg_poolPKfPfiiii --------------------------
	.section	.nv.constant0._Z15global_avg_poolPKfPfiiii,"a",@progbits
	.sectionflags	@""
	.align	4
.nv.constant0._Z15global_avg_poolPKfPfiiii:
	.zero		928


//--------------------- .nv.constant0._Z10avg_pool2dPKfPfiiiiiiii --------------------------
	.section	.nv.constant0._Z10avg_pool2dPKfPfiiiiiiii,"a",@progbits
	.sectionflags	@""
	.align	4
.nv.constant0._Z10avg_pool2dPKfPfiiiiiiii:
	.zero		944


//--------------------- .nv.constant0._Z10max_pool2dPKfPfiiiiiiii --------------------------
	.section	.nv.constant0._Z10max_pool2dPKfPfiiiiiiii,"a",@progbits
	.sectionflags	@""
	.align	4
.nv.constant0._Z10max_pool2dPKfPfiiiiiiii:
	.zero		944


//--------------------- SYMBOLS --------------------------

	.type		.nv.reservedSmem.offset0,@object
	.size		.nv.reservedSmem.offset0,0x4
